	.target	sm_100a

	.elftype	@"ET_EXEC"


//--------------------- .note.nv.tkinfo           --------------------------
	.section	.note.nv.tkinfo,"",@"SHT_NOTE"
	.sectionflags	@"SHF_NOTE_NV_TKINFO"
	.tkinfo
        /*0018*/ 	.word	0x00000002
        /*0030*/ 	.string	""
        /*0030*/ 	.string	"ptxas"
        /*0030*/ 	.string	"Cuda compilation tools, release 13.0, V13.0.88"
        /*0030*/ 	.string	"Build cuda_13.0.r13.0/compiler.36424714_0"
        /*0030*/ 	.string	"-arch sm_100a -m 64 "



//--------------------- .note.nv.cuinfo           --------------------------
	.section	.note.nv.cuinfo,"",@"SHT_NOTE"
	.sectionflags	@"SHF_NOTE_NV_CUINFO"
        /*0018*/ 	.short	0x0002
        /*001a*/ 	.short	0x0064
        /*001c*/ 	.short	0x0082
	.zero		2


//--------------------- .nv.info                  --------------------------
	.section	.nv.info,"",@"SHT_CUDA_INFO"
	.align	4


	//----- nvinfo : EIATTR_REGCOUNT
	.align		4
        /*0000*/ 	.byte	0x04, 0x2f
        /*0002*/ 	.short	(.L_20 - .L_19)
	.align		4
.L_19:
        /*0004*/ 	.word	index@(_ZN7cutlass13device_kernelINS_4gemm6kernel13GemmUniversalIN4cute5tupleIJiiiiEEENS1_10collective13CollectiveMmaINS1_35MainloopSm100TmaUmmaWarpSpecializedILi16ELi2ELi4ENS5_IJNS4_1CILi4EEESB_NSA_ILi1EEEEEEEENS5_IJNSA_ILi128EEENSA_ILi256EEENSA_ILi64EEEEEENS_12float_e4m3_tENS5_IJlSC_lEEESJ_SK_NS4_8TiledMMAINS4_8MMA_AtomIJNS4_10MMA_TraitsINS4_25SM100_MMA_F8F6F4_2x1SM_SSEJSJ_SJ_fSF_SG_NS4_17integral_constantINS4_4UMMA5MajorELSR_0EEESS_NSP_INSQ_7ScaleInELST_0EEESU_EEEEEENS4_6LayoutINS5_IJSC_SC_SC_EEENS5_IJNSA_ILi0EEESZ_SZ_EEEEENS5_IJNS4_10UnderscoreES12_S12_EEEEENS4_28SM100_TMA_2SM_LOAD_MULTICASTENS4_14ComposedLayoutINS4_7SwizzleILi2ELi4ELi3EEENS4_18smem_ptr_flag_bitsILi8EEENSX_INS5_IJNSA_ILi8EEESH_EEENS5_IJSH_SC_EEEEEEEvNS4_8identityES15_S1F_vS1G_EENS_8epilogue10collective18CollectiveEpilogueINS1I_23Sm100TmaWarpSpecializedILi4ELi2ELi32ELb0ELb0EEEJNS5_IJSH_SG_SH_EEENS5_IJNSX_ISH_SC_EENSX_INS5_IJNSA_ILi32EEENSA_ILi2EEEEEENS5_IJSC_SF_EEEEEEEESJ_SK_SJ_SK_NS1I_6fusion15FusionCallbacksIS1M_NS1V_17LinearCombinationISJ_fSJ_fLNS_15FloatRoundStyleE2EEES1N_S1U_JEEENS4_5SM1004TMEM4LOAD26SM100_TMEM_LOAD_32dp32b32xENS4_13SM90_TMA_LOADENS16_INS17_ILi1ELi4ELi3EEES1A_NSX_INS5_IJS1B_S1P_EEENS5_IJS1P_SC_EEEEEEENS4_39AutoVectorizingCopyWithAssumedAlignmentILi128EEENS4_14SM90_TMA_STOREES2A_S2C_S2C_EEEvvEEEEvNT_6ParamsE)
        /*0008*/ 	.word	0x00000075


	//----- nvinfo : EIATTR_FRAME_SIZE
	.align		4
.L_20:
        /*000c*/ 	.byte	0x04, 0x11
        /*000e*/ 	.short	(.L_22 - .L_21)
	.align		4
.L_21:
        /*0010*/ 	.word	index@($__internal_2_$__cuda_sm10x_tcgen05_guardrail_trap_unallocated_columns_being_dealloced)
        /*0014*/ 	.word	0x00000000


	//----- nvinfo : EIATTR_FRAME_SIZE
	.align		4
.L_22:
        /*0018*/ 	.byte	0x04, 0x11
        /*001a*/ 	.short	(.L_24 - .L_23)
	.align		4
.L_23:
        /*001c*/ 	.word	index@($__internal_1_$__cuda_sm10x_tcgen05_guardrail_trap_phase_invalid_during_alloc)
        /*0020*/ 	.word	0x00000000


	//----- nvinfo : EIATTR_FRAME_SIZE
	.align		4
.L_24:
        /*0024*/ 	.byte	0x04, 0x11
        /*0026*/ 	.short	(.L_26 - .L_25)
	.align		4
.L_25:
        /*0028*/ 	.word	index@($__internal_0_$__cuda_sm10x_tcgen05_guardrail_trap_col_being_dealloced_not_returned_by_alloc)
        /*002c*/ 	.word	0x00000000


	//----- nvinfo : EIATTR_FRAME_SIZE
	.align		4
.L_26:
        /*0030*/ 	.byte	0x04, 0x11
        /*0032*/ 	.short	(.L_28 - .L_27)
	.align		4
.L_27:
        /*0034*/ 	.word	index@(_ZN7cutlass13device_kernelINS_4gemm6kernel13GemmUniversalIN4cute5tupleIJiiiiEEENS1_10collective13CollectiveMmaINS1_35MainloopSm100TmaUmmaWarpSpecializedILi16ELi2ELi4ENS5_IJNS4_1CILi4EEESB_NSA_ILi1EEEEEEEENS5_IJNSA_ILi128EEENSA_ILi256EEENSA_ILi64EEEEEENS_12float_e4m3_tENS5_IJlSC_lEEESJ_SK_NS4_8TiledMMAINS4_8MMA_AtomIJNS4_10MMA_TraitsINS4_25SM100_MMA_F8F6F4_2x1SM_SSEJSJ_SJ_fSF_SG_NS4_17integral_constantINS4_4UMMA5MajorELSR_0EEESS_NSP_INSQ_7ScaleInELST_0EEESU_EEEEEENS4_6LayoutINS5_IJSC_SC_SC_EEENS5_IJNSA_ILi0EEESZ_SZ_EEEEENS5_IJNS4_10UnderscoreES12_S12_EEEEENS4_28SM100_TMA_2SM_LOAD_MULTICASTENS4_14ComposedLayoutINS4_7SwizzleILi2ELi4ELi3EEENS4_18smem_ptr_flag_bitsILi8EEENSX_INS5_IJNSA_ILi8EEESH_EEENS5_IJSH_SC_EEEEEEEvNS4_8identityES15_S1F_vS1G_EENS_8epilogue10collective18CollectiveEpilogueINS1I_23Sm100TmaWarpSpecializedILi4ELi2ELi32ELb0ELb0EEEJNS5_IJSH_SG_SH_EEENS5_IJNSX_ISH_SC_EENSX_INS5_IJNSA_ILi32EEENSA_ILi2EEEEEENS5_IJSC_SF_EEEEEEEESJ_SK_SJ_SK_NS1I_6fusion15FusionCallbacksIS1M_NS1V_17LinearCombinationISJ_fSJ_fLNS_15FloatRoundStyleE2EEES1N_S1U_JEEENS4_5SM1004TMEM4LOAD26SM100_TMEM_LOAD_32dp32b32xENS4_13SM90_TMA_LOADENS16_INS17_ILi1ELi4ELi3EEES1A_NSX_INS5_IJS1B_S1P_EEENS5_IJS1P_SC_EEEEEEENS4_39AutoVectorizingCopyWithAssumedAlignmentILi128EEENS4_14SM90_TMA_STOREES2A_S2C_S2C_EEEvvEEEEvNT_6ParamsE)
        /*0038*/ 	.word	0x00000000


	//----- nvinfo : EIATTR_MIN_STACK_SIZE
	.align		4
.L_28:
        /*003c*/ 	.byte	0x04, 0x12
        /*003e*/ 	.short	(.L_30 - .L_29)
	.align		4
.L_29:
        /*0040*/ 	.word	index@(_ZN7cutlass13device_kernelINS_4gemm6kernel13GemmUniversalIN4cute5tupleIJiiiiEEENS1_10collective13CollectiveMmaINS1_35MainloopSm100TmaUmmaWarpSpecializedILi16ELi2ELi4ENS5_IJNS4_1CILi4EEESB_NSA_ILi1EEEEEEEENS5_IJNSA_ILi128EEENSA_ILi256EEENSA_ILi64EEEEEENS_12float_e4m3_tENS5_IJlSC_lEEESJ_SK_NS4_8TiledMMAINS4_8MMA_AtomIJNS4_10MMA_TraitsINS4_25SM100_MMA_F8F6F4_2x1SM_SSEJSJ_SJ_fSF_SG_NS4_17integral_constantINS4_4UMMA5MajorELSR_0EEESS_NSP_INSQ_7ScaleInELST_0EEESU_EEEEEENS4_6LayoutINS5_IJSC_SC_SC_EEENS5_IJNSA_ILi0EEESZ_SZ_EEEEENS5_IJNS4_10UnderscoreES12_S12_EEEEENS4_28SM100_TMA_2SM_LOAD_MULTICASTENS4_14ComposedLayoutINS4_7SwizzleILi2ELi4ELi3EEENS4_18smem_ptr_flag_bitsILi8EEENSX_INS5_IJNSA_ILi8EEESH_EEENS5_IJSH_SC_EEEEEEEvNS4_8identityES15_S1F_vS1G_EENS_8epilogue10collective18CollectiveEpilogueINS1I_23Sm100TmaWarpSpecializedILi4ELi2ELi32ELb0ELb0EEEJNS5_IJSH_SG_SH_EEENS5_IJNSX_ISH_SC_EENSX_INS5_IJNSA_ILi32EEENSA_ILi2EEEEEENS5_IJSC_SF_EEEEEEEESJ_SK_SJ_SK_NS1I_6fusion15FusionCallbacksIS1M_NS1V_17LinearCombinationISJ_fSJ_fLNS_15FloatRoundStyleE2EEES1N_S1U_JEEENS4_5SM1004TMEM4LOAD26SM100_TMEM_LOAD_32dp32b32xENS4_13SM90_TMA_LOADENS16_INS17_ILi1ELi4ELi3EEES1A_NSX_INS5_IJS1B_S1P_EEENS5_IJS1P_SC_EEEEEEENS4_39AutoVectorizingCopyWithAssumedAlignmentILi128EEENS4_14SM90_TMA_STOREES2A_S2C_S2C_EEEvvEEEEvNT_6ParamsE)
        /*0044*/ 	.word	0x00000000
.L_30:


//--------------------- .nv.compat                --------------------------
	.section	.nv.compat,"",@"SHT_CUDA_COMPAT_INFO"
	.align	4
        /*0000*/ 	.byte	0x02, 0x09, 0x01, 0x00, 0x02, 0x02, 0x02, 0x00, 0x02, 0x05, 0x05, 0x00, 0x03, 0x07, 0x01, 0x01
        /*0010*/ 	.byte	0x02, 0x03, 0x01, 0x00, 0x02, 0x06, 0x01, 0x00, 0x04, 0x0b, 0x08, 0x00, 0x09, 0x00, 0x00, 0x00
        /*0020*/ 	.byte	0x00, 0x00, 0x00, 0x00


//--------------------- .nv.info._ZN7cutlass13device_kernelINS_4gemm6kernel13GemmUniversalIN4cute5tupleIJiiiiEEENS1_10collective13CollectiveMmaINS1_35MainloopSm100TmaUmmaWarpSpecializedILi16ELi2ELi4ENS5_IJNS4_1CILi4EEESB_NSA_ILi1EEEEEEEENS5_IJNSA_ILi128EEENSA_ILi256EEENSA_ILi64EEEEEENS_12float_e4m3_tENS5_IJlSC_lEEESJ_SK_NS4_8TiledMMAINS4_8MMA_AtomIJNS4_10MMA_TraitsINS4_25SM100_MMA_F8F6F4_2x1SM_SSEJSJ_SJ_fSF_SG_NS4_17integral_constantINS4_4UMMA5MajorELSR_0EEESS_NSP_INSQ_7ScaleInELST_0EEESU_EEEEEENS4_6LayoutINS5_IJSC_SC_SC_EEENS5_IJNSA_ILi0EEESZ_SZ_EEEEENS5_IJNS4_10UnderscoreES12_S12_EEEEENS4_28SM100_TMA_2SM_LOAD_MULTICASTENS4_14ComposedLayoutINS4_7SwizzleILi2ELi4ELi3EEENS4_18smem_ptr_flag_bitsILi8EEENSX_INS5_IJNSA_ILi8EEESH_EEENS5_IJSH_SC_EEEEEEEvNS4_8identityES15_S1F_vS1G_EENS_8epilogue10collective18CollectiveEpilogueINS1I_23Sm100TmaWarpSpecializedILi4ELi2ELi32ELb0ELb0EEEJNS5_IJSH_SG_SH_EEENS5_IJNSX_ISH_SC_EENSX_INS5_IJNSA_ILi32EEENSA_ILi2EEEEEENS5_IJSC_SF_EEEEEEEESJ_SK_SJ_SK_NS1I_6fusion15FusionCallbacksIS1M_NS1V_17LinearCombinationISJ_fSJ_fLNS_15FloatRoundStyleE2EEES1N_S1U_JEEENS4_5SM1004TMEM4LOAD26SM100_TMEM_LOAD_32dp32b32xENS4_13SM90_TMA_LOADENS16_INS17_ILi1ELi4ELi3EEES1A_NSX_INS5_IJS1B_S1P_EEENS5_IJS1P_SC_EEEEEEENS4_39AutoVectorizingCopyWithAssumedAlignmentILi128EEENS4_14SM90_TMA_STOREES2A_S2C_S2C_EEEvvEEEEvNT_6ParamsE --------------------------
	.section	.nv.info._ZN7cutlass13device_kernelINS_4gemm6kernel13GemmUniversalIN4cute5tupleIJiiiiEEENS1_10collective13CollectiveMmaINS1_35MainloopSm100TmaUmmaWarpSpecializedILi16ELi2ELi4ENS5_IJNS4_1CILi4EEESB_NSA_ILi1EEEEEEEENS5_IJNSA_ILi128EEENSA_ILi256EEENSA_ILi64EEEEEENS_12float_e4m3_tENS5_IJlSC_lEEESJ_SK_NS4_8TiledMMAINS4_8MMA_AtomIJNS4_10MMA_TraitsINS4_25SM100_MMA_F8F6F4_2x1SM_SSEJSJ_SJ_fSF_SG_NS4_17integral_constantINS4_4UMMA5MajorELSR_0EEESS_NSP_INSQ_7ScaleInELST_0EEESU_EEEEEENS4_6LayoutINS5_IJSC_SC_SC_EEENS5_IJNSA_ILi0EEESZ_SZ_EEEEENS5_IJNS4_10UnderscoreES12_S12_EEEEENS4_28SM100_TMA_2SM_LOAD_MULTICASTENS4_14ComposedLayoutINS4_7SwizzleILi2ELi4ELi3EEENS4_18smem_ptr_flag_bitsILi8EEENSX_INS5_IJNSA_ILi8EEESH_EEENS5_IJSH_SC_EEEEEEEvNS4_8identityES15_S1F_vS1G_EENS_8epilogue10collective18CollectiveEpilogueINS1I_23Sm100TmaWarpSpecializedILi4ELi2ELi32ELb0ELb0EEEJNS5_IJSH_SG_SH_EEENS5_IJNSX_ISH_SC_EENSX_INS5_IJNSA_ILi32EEENSA_ILi2EEEEEENS5_IJSC_SF_EEEEEEEESJ_SK_SJ_SK_NS1I_6fusion15FusionCallbacksIS1M_NS1V_17LinearCombinationISJ_fSJ_fLNS_15FloatRoundStyleE2EEES1N_S1U_JEEENS4_5SM1004TMEM4LOAD26SM100_TMEM_LOAD_32dp32b32xENS4_13SM90_TMA_LOADENS16_INS17_ILi1ELi4ELi3EEES1A_NSX_INS5_IJS1B_S1P_EEENS5_IJS1P_SC_EEEEEEENS4_39AutoVectorizingCopyWithAssumedAlignmentILi128EEENS4_14SM90_TMA_STOREES2A_S2C_S2C_EEEvvEEEEvNT_6ParamsE,"",@"SHT_CUDA_INFO"
	.sectionflags	@""
	.align	4


	//----- nvinfo : EIATTR_CUDA_API_VERSION
	.align		4
        /*0000*/ 	.byte	0x04, 0x37
        /*0002*/ 	.short	(.L_32 - .L_31)
.L_31:
        /*0004*/ 	.word	0x00000082


	//----- nvinfo : EIATTR_KPARAM_INFO
	.align		4
.L_32:
        /*0008*/ 	.byte	0x04, 0x17
        /*000a*/ 	.short	(.L_34 - .L_33)
.L_33:
        /*000c*/ 	.word	0x00000000
        /*0010*/ 	.short	0x0000
        /*0012*/ 	.short	0x0000
        /*0014*/ 	.byte	0x00, 0xf0, 0x01, 0x20


	//----- nvinfo : EIATTR_AT_ENTRY_FRAGMENTS
	.align		4
.L_34:
        /*0018*/ 	.byte	0x04, 0x4f
        /*001a*/ 	.short	(.L_36 - .L_35)


	//   ....[0]....
.L_35:
        /*001c*/ 	.word	0x00000007


	//----- nvinfo : EIATTR_RESERVED_SMEM_USED
	.align		4
.L_36:
        /*0020*/ 	.byte	0x01, 0x41
	.zero		2


	//----- nvinfo : EIATTR_SPARSE_MMA_MASK
	.align		4
        /*0024*/ 	.byte	0x03, 0x50
        /*0026*/ 	.short	0x0000


	//----- nvinfo : EIATTR_TCGEN05_2CTA_USED
	.align		4
        /*0028*/ 	.byte	0x01, 0x52
	.zero		2


	//----- nvinfo : EIATTR_MAXREG_COUNT
	.align		4
        /*002c*/ 	.byte	0x03, 0x1b
        /*002e*/ 	.short	0x00ff


	//----- nvinfo : EIATTR_NUM_BARRIERS
	.align		4
        /*0030*/ 	.byte	0x02, 0x4c
        /*0032*/ 	.byte	0x07
	.zero		1


	//----- nvinfo : EIATTR_EXTERNS
	.align		4
        /*0034*/ 	.byte	0x04, 0x0f
        /*0036*/ 	.short	(.L_38 - .L_37)


	//   ....[0]....
	.align		4
.L_37:
        /*0038*/ 	.word	index@(__assertfail)


	//----- nvinfo : EIATTR_MERCURY_ISA_VERSION
	.align		4
.L_38:
        /*003c*/ 	.byte	0x03, 0x5f
        /*003e*/ 	.short	0x0101


	//----- nvinfo : EIATTR_INT_WARP_WIDE_INSTR_OFFSETS
	.align		4
        /*0040*/ 	.byte	0x04, 0x31
        /*0042*/ 	.short	(.L_40 - .L_39)


	//   ....[0]....
.L_39:
        /*0044*/ 	.word	0x00000f10


	//   ....[1]....
        /*0048*/ 	.word	0x00000fb0


	//   ....[2]....
        /*004c*/ 	.word	0x00004cd0


	//   ....[3]....
        /*0050*/ 	.word	0x00004cf0


	//   ....[4]....
        /*0054*/ 	.word	0x00004d20


	//   ....[5]....
        /*0058*/ 	.word	0x00005890


	//   ....[6]....
        /*005c*/ 	.word	0x00005930


	//   ....[7]....
        /*0060*/ 	.word	0x000059e0


	//   ....[8]....
        /*0064*/ 	.word	0x00005a50


	//   ....[9]....
        /*0068*/ 	.word	0x00005b10


	//   ....[10]....
        /*006c*/ 	.word	0x00005bb0


	//   ....[11]....
        /*0070*/ 	.word	0x00005c20


	//   ....[12]....
        /*0074*/ 	.word	0x00005ce0


	//   ....[13]....
        /*0078*/ 	.word	0x00005d80


	//   ....[14]....
        /*007c*/ 	.word	0x00005e20


	//   ....[15]....
        /*0080*/ 	.word	0x00005f10


	//   ....[16]....
        /*0084*/ 	.word	0x00005fe0


	//----- nvinfo : EIATTR_COOP_GROUP_MASK_REGIDS
	.align		4
.L_40:
        /*0088*/ 	.byte	0x04, 0x29
        /*008a*/ 	.short	(.L_42 - .L_41)


	//   ....[0]....
.L_41:
        /*008c*/ 	.word	0xffffffff


	//   ....[1]....
        /*0090*/ 	.word	0xffffffff


	//   ....[2]....
        /*0094*/ 	.word	0xffffffff


	//   ....[3]....
        /*0098*/ 	.word	0xffffffff


	//   ....[4]....
        /*009c*/ 	.word	0xffffffff


	//   ....[5]....
        /*00a0*/ 	.word	0xffffffff


	//   ....[6]....
        /*00a4*/ 	.word	0xffffffff


	//   ....[7]....
        /*00a8*/ 	.word	0xffffffff


	//   ....[8]....
        /*00ac*/ 	.word	0xffffffff


	//   ....[9]....
        /*00b0*/ 	.word	0xffffffff


	//   ....[10]....
        /*00b4*/ 	.word	0xffffffff


	//   ....[11]....
        /*00b8*/ 	.word	0xffffffff


	//   ....[12]....
        /*00bc*/ 	.word	0xffffffff


	//   ....[13]....
        /*00c0*/ 	.word	0xffffffff


	//----- nvinfo : EIATTR_COOP_GROUP_INSTR_OFFSETS
	.align		4
.L_42:
        /*00c4*/ 	.byte	0x04, 0x28
        /*00c6*/ 	.short	(.L_44 - .L_43)


	//   ....[0]....
.L_43:
        /*00c8*/ 	.word	0x000000b0


	//   ....[1]....
        /*00cc*/ 	.word	0x00000510


	//   ....[2]....
        /*00d0*/ 	.word	0x00000880


	//   ....[3]....
        /*00d4*/ 	.word	0x00000a10


	//   ....[4]....
        /*00d8*/ 	.word	0x00000b00


	//   ....[5]....
        /*00dc*/ 	.word	0x00000c60


	//   ....[6]....
        /*00e0*/ 	.word	0x00000df0


	//   ....[7]....
        /*00e4*/ 	.word	0x00001030


	//   ....[8]....
        /*00e8*/ 	.word	0x00002630


	//   ....[9]....
        /*00ec*/ 	.word	0x00003b90


	//   ....[10]....
        /*00f0*/ 	.word	0x00004060


	//   ....[11]....
        /*00f4*/ 	.word	0x00004090


	//   ....[12]....
        /*00f8*/ 	.word	0x00004bd0


	//   ....[13]....
        /*00fc*/ 	.word	0x00004de0


	//----- nvinfo : EIATTR_VRC_CTA_INIT_COUNT
	.align		4
.L_44:
        /*0100*/ 	.byte	0x02, 0x4a
        /*0102*/ 	.byte	0x80
	.zero		1


	//----- nvinfo : EIATTR_SYSCALL_OFFSETS
	.align		4
        /*0104*/ 	.byte	0x04, 0x46
        /*0106*/ 	.short	(.L_46 - .L_45)


	//   ....[0]....
.L_45:
        /*0108*/ 	.word	0x00006b50


	//   ....[1]....
        /*010c*/ 	.word	0x00006c90


	//   ....[2]....
        /*0110*/ 	.word	0x00007470


	//   ....[3]....
        /*0114*/ 	.word	0x00008250


	//   ....[4]....
        /*0118*/ 	.word	0x00008fe0


	//   ....[5]....
        /*011c*/ 	.word	0x00009d90


	//----- nvinfo : EIATTR_MBARRIER_INSTR_OFFSETS
	.align		4
.L_46:
        /*0120*/ 	.byte	0x04, 0x39
        /*0122*/ 	.short	(.L_48 - .L_47)


	//   ....[0]....
.L_47:
        /*0124*/ 	.word	0x00000660
        /*0128*/ 	.word	0x000000ff
        /*012c*/ 	.word	0x00000000
        /*0130*/ 	.short	0x0100
        /*0132*/ 	.byte	0x04
	.zero		1


	//   ....[1]....
        /*0134*/ 	.word	0x00000670
        /*0138*/ 	.word	0x000000ff
        /*013c*/ 	.word	0x00000080
        /*0140*/ 	.short	0x0100
        /*0142*/ 	.byte	0x04
	.zero		1


	//   ....[2]....
        /*0144*/ 	.word	0x00000680
        /*0148*/ 	.word	0x000000ff
        /*014c*/ 	.word	0x00000008
        /*0150*/ 	.short	0x0100
        /*0152*/ 	.byte	0x04
	.zero		1


	//   ....[3]....
        /*0154*/ 	.word	0x00000690
        /*0158*/ 	.word	0x000000ff
        /*015c*/ 	.word	0x00000088
        /*0160*/ 	.short	0x0100
        /*0162*/ 	.byte	0x04
	.zero		1


	//   ....[4]....
        /*0164*/ 	.word	0x000006a0
        /*0168*/ 	.word	0x000000ff
        /*016c*/ 	.word	0x00000010
        /*0170*/ 	.short	0x0100
        /*0172*/ 	.byte	0x04
	.zero		1


	//   ....[5]....
        /*0174*/ 	.word	0x000006b0
        /*0178*/ 	.word	0x000000ff
        /*017c*/ 	.word	0x00000090
        /*0180*/ 	.short	0x0100
        /*0182*/ 	.byte	0x04
	.zero		1


	//   ....[6]....
        /*0184*/ 	.word	0x000006c0
        /*0188*/ 	.word	0x000000ff
        /*018c*/ 	.word	0x00000018
        /*0190*/ 	.short	0x0100
        /*0192*/ 	.byte	0x04
	.zero		1


	//   ....[7]....
        /*0194*/ 	.word	0x000006d0
        /*0198*/ 	.word	0x000000ff
        /*019c*/ 	.word	0x00000098
        /*01a0*/ 	.short	0x0100
        /*01a2*/ 	.byte	0x04
	.zero		1


	//   ....[8]....
        /*01a4*/ 	.word	0x000006e0
        /*01a8*/ 	.word	0x000000ff
        /*01ac*/ 	.word	0x00000020
        /*01b0*/ 	.short	0x0100
        /*01b2*/ 	.byte	0x04
	.zero		1


	//   ....[9]....
        /*01b4*/ 	.word	0x000006f0
        /*01b8*/ 	.word	0x000000ff
        /*01bc*/ 	.word	0x000000a0
        /*01c0*/ 	.short	0x0100
        /*01c2*/ 	.byte	0x04
	.zero		1


	//   ....[10]....
        /*01c4*/ 	.word	0x00000700
        /*01c8*/ 	.word	0x000000ff
        /*01cc*/ 	.word	0x00000028
        /*01d0*/ 	.short	0x0100
        /*01d2*/ 	.byte	0x04
	.zero		1


	//   ....[11]....
        /*01d4*/ 	.word	0x00000710
        /*01d8*/ 	.word	0x000000ff
        /*01dc*/ 	.word	0x000000a8
        /*01e0*/ 	.short	0x0100
        /*01e2*/ 	.byte	0x04
	.zero		1


	//   ....[12]....
        /*01e4*/ 	.word	0x00000720
        /*01e8*/ 	.word	0x000000ff
        /*01ec*/ 	.word	0x00000030
        /*01f0*/ 	.short	0x0100
        /*01f2*/ 	.byte	0x04
	.zero		1


	//   ....[13]....
        /*01f4*/ 	.word	0x00000730
        /*01f8*/ 	.word	0x000000ff
        /*01fc*/ 	.word	0x000000b0
        /*0200*/ 	.short	0x0100
        /*0202*/ 	.byte	0x04
	.zero		1


	//   ....[14]....
        /*0204*/ 	.word	0x00000740
        /*0208*/ 	.word	0x000000ff
        /*020c*/ 	.word	0x00000038
        /*0210*/ 	.short	0x0100
        /*0212*/ 	.byte	0x04
	.zero		1


	//   ....[15]....
        /*0214*/ 	.word	0x00000750
        /*0218*/ 	.word	0x000000ff
        /*021c*/ 	.word	0x000000b8
        /*0220*/ 	.short	0x0100
        /*0222*/ 	.byte	0x04
	.zero		1


	//   ....[16]....
        /*0224*/ 	.word	0x00000760
        /*0228*/ 	.word	0x000000ff
        /*022c*/ 	.word	0x00000040
        /*0230*/ 	.short	0x0100
        /*0232*/ 	.byte	0x04
	.zero		1


	//   ....[17]....
        /*0234*/ 	.word	0x00000770
        /*0238*/ 	.word	0x000000ff
        /*023c*/ 	.word	0x000000c0
        /*0240*/ 	.short	0x0100
        /*0242*/ 	.byte	0x04
	.zero		1


	//   ....[18]....
        /*0244*/ 	.word	0x00000780
        /*0248*/ 	.word	0x000000ff
        /*024c*/ 	.word	0x00000048
        /*0250*/ 	.short	0x0100
        /*0252*/ 	.byte	0x04
	.zero		1


	//   ....[19]....
        /*0254*/ 	.word	0x00000790
        /*0258*/ 	.word	0x000000ff
        /*025c*/ 	.word	0x000000c8
        /*0260*/ 	.short	0x0100
        /*0262*/ 	.byte	0x04
	.zero		1


	//   ....[20]....
        /*0264*/ 	.word	0x000007a0
        /*0268*/ 	.word	0x000000ff
        /*026c*/ 	.word	0x00000050
        /*0270*/ 	.short	0x0100
        /*0272*/ 	.byte	0x04
	.zero		1


	//   ....[21]....
        /*0274*/ 	.word	0x000007b0
        /*0278*/ 	.word	0x000000ff
        /*027c*/ 	.word	0x000000d0
        /*0280*/ 	.short	0x0100
        /*0282*/ 	.byte	0x04
	.zero		1


	//   ....[22]....
        /*0284*/ 	.word	0x000007c0
        /*0288*/ 	.word	0x000000ff
        /*028c*/ 	.word	0x00000058
        /*0290*/ 	.short	0x0100
        /*0292*/ 	.byte	0x04
	.zero		1


	//   ....[23]....
        /*0294*/ 	.word	0x000007d0
        /*0298*/ 	.word	0x000000ff
        /*029c*/ 	.word	0x000000d8
        /*02a0*/ 	.short	0x0100
        /*02a2*/ 	.byte	0x04
	.zero		1


	//   ....[24]....
        /*02a4*/ 	.word	0x000007e0
        /*02a8*/ 	.word	0x000000ff
        /*02ac*/ 	.word	0x00000060
        /*02b0*/ 	.short	0x0100
        /*02b2*/ 	.byte	0x04
	.zero		1


	//   ....[25]....
        /*02b4*/ 	.word	0x000007f0
        /*02b8*/ 	.word	0x000000ff
        /*02bc*/ 	.word	0x000000e0
        /*02c0*/ 	.short	0x0100
        /*02c2*/ 	.byte	0x04
	.zero		1


	//   ....[26]....
        /*02c4*/ 	.word	0x00000800
        /*02c8*/ 	.word	0x000000ff
        /*02cc*/ 	.word	0x00000068
        /*02d0*/ 	.short	0x0100
        /*02d2*/ 	.byte	0x04
	.zero		1


	//   ....[27]....
        /*02d4*/ 	.word	0x00000810
        /*02d8*/ 	.word	0x000000ff
        /*02dc*/ 	.word	0x000000e8
        /*02e0*/ 	.short	0x0100
        /*02e2*/ 	.byte	0x04
	.zero		1


	//   ....[28]....
        /*02e4*/ 	.word	0x00000820
        /*02e8*/ 	.word	0x000000ff
        /*02ec*/ 	.word	0x00000070
        /*02f0*/ 	.short	0x0100
        /*02f2*/ 	.byte	0x04
	.zero		1


	//   ....[29]....
        /*02f4*/ 	.word	0x00000830
        /*02f8*/ 	.word	0x000000ff
        /*02fc*/ 	.word	0x000000f0
        /*0300*/ 	.short	0x0100
        /*0302*/ 	.byte	0x04
	.zero		1


	//   ....[30]....
        /*0304*/ 	.word	0x00000840
        /*0308*/ 	.word	0x000000ff
        /*030c*/ 	.word	0x00000078
        /*0310*/ 	.short	0x0100
        /*0312*/ 	.byte	0x04
	.zero		1


	//   ....[31]....
        /*0314*/ 	.word	0x00000850
        /*0318*/ 	.word	0x000000ff
        /*031c*/ 	.word	0x000000f8
        /*0320*/ 	.short	0x0100
        /*0322*/ 	.byte	0x04
	.zero		1


	//   ....[32]....
        /*0324*/ 	.word	0x00000980
        /*0328*/ 	.word	0x000000ff
        /*032c*/ 	.word	0x00000100
        /*0330*/ 	.short	0x0100
        /*0332*/ 	.byte	0x04
	.zero		1


	//   ....[33]....
        /*0334*/ 	.word	0x00000990
        /*0338*/ 	.word	0x000000ff
        /*033c*/ 	.word	0x00000120
        /*0340*/ 	.short	0x0100
        /*0342*/ 	.byte	0x04
	.zero		1


	//   ....[34]....
        /*0344*/ 	.word	0x000009a0
        /*0348*/ 	.word	0x000000ff
        /*034c*/ 	.word	0x00000108
        /*0350*/ 	.short	0x0100
        /*0352*/ 	.byte	0x04
	.zero		1


	//   ....[35]....
        /*0354*/ 	.word	0x000009b0
        /*0358*/ 	.word	0x000000ff
        /*035c*/ 	.word	0x00000128
        /*0360*/ 	.short	0x0100
        /*0362*/ 	.byte	0x04
	.zero		1


	//   ....[36]....
        /*0364*/ 	.word	0x000009c0
        /*0368*/ 	.word	0x000000ff
        /*036c*/ 	.word	0x00000110
        /*0370*/ 	.short	0x0100
        /*0372*/ 	.byte	0x04
	.zero		1


	//   ....[37]....
        /*0374*/ 	.word	0x000009d0
        /*0378*/ 	.word	0x000000ff
        /*037c*/ 	.word	0x00000130
        /*0380*/ 	.short	0x0100
        /*0382*/ 	.byte	0x04
	.zero		1


	//   ....[38]....
        /*0384*/ 	.word	0x000009e0
        /*0388*/ 	.word	0x000000ff
        /*038c*/ 	.word	0x00000118
        /*0390*/ 	.short	0x0100
        /*0392*/ 	.byte	0x04
	.zero		1


	//   ....[39]....
        /*0394*/ 	.word	0x000009f0
        /*0398*/ 	.word	0x000000ff
        /*039c*/ 	.word	0x00000138
        /*03a0*/ 	.short	0x0100
        /*03a2*/ 	.byte	0x04
	.zero		1


	//   ....[40]....
        /*03a4*/ 	.word	0x00000ad0
        /*03a8*/ 	.word	0x000000ff
        /*03ac*/ 	.word	0x00000140
        /*03b0*/ 	.short	0x0100
        /*03b2*/ 	.byte	0x06
	.zero		1


	//   ....[41]....
        /*03b4*/ 	.word	0x00000ae0
        /*03b8*/ 	.word	0x000000ff
        /*03bc*/ 	.word	0x00000148
        /*03c0*/ 	.short	0x0100
        /*03c2*/ 	.byte	0x06
	.zero		1


	//   ....[42]....
        /*03c4*/ 	.word	0x00000c10
        /*03c8*/ 	.word	0x000000ff
        /*03cc*/ 	.word	0x00000150
        /*03d0*/ 	.short	0x0100
        /*03d2*/ 	.byte	0x06
	.zero		1


	//   ....[43]....
        /*03d4*/ 	.word	0x00000c20
        /*03d8*/ 	.word	0x000000ff
        /*03dc*/ 	.word	0x00000160
        /*03e0*/ 	.short	0x0100
        /*03e2*/ 	.byte	0x06
	.zero		1


	//   ....[44]....
        /*03e4*/ 	.word	0x00000c30
        /*03e8*/ 	.word	0x000000ff
        /*03ec*/ 	.word	0x00000158
        /*03f0*/ 	.short	0x0100
        /*03f2*/ 	.byte	0x06
	.zero		1


	//   ....[45]....
        /*03f4*/ 	.word	0x00000c40
        /*03f8*/ 	.word	0x000000ff
        /*03fc*/ 	.word	0x00000168
        /*0400*/ 	.short	0x0100
        /*0402*/ 	.byte	0x06
	.zero		1


	//   ....[46]....
        /*0404*/ 	.word	0x00000d60
        /*0408*/ 	.word	0x000000ff
        /*040c*/ 	.word	0x00000170
        /*0410*/ 	.short	0x0100
        /*0412*/ 	.byte	0x04
	.zero		1


	//   ....[47]....
        /*0414*/ 	.word	0x00000d70
        /*0418*/ 	.word	0x000000ff
        /*041c*/ 	.word	0x00000190
        /*0420*/ 	.short	0x0100
        /*0422*/ 	.byte	0x04
	.zero		1


	//   ....[48]....
        /*0424*/ 	.word	0x00000d80
        /*0428*/ 	.word	0x000000ff
        /*042c*/ 	.word	0x00000178
        /*0430*/ 	.short	0x0100
        /*0432*/ 	.byte	0x04
	.zero		1


	//   ....[49]....
        /*0434*/ 	.word	0x00000d90
        /*0438*/ 	.word	0x000000ff
        /*043c*/ 	.word	0x00000198
        /*0440*/ 	.short	0x0100
        /*0442*/ 	.byte	0x04
	.zero		1


	//   ....[50]....
        /*0444*/ 	.word	0x00000da0
        /*0448*/ 	.word	0x000000ff
        /*044c*/ 	.word	0x00000180
        /*0450*/ 	.short	0x0100
        /*0452*/ 	.byte	0x04
	.zero		1


	//   ....[51]....
        /*0454*/ 	.word	0x00000db0
        /*0458*/ 	.word	0x000000ff
        /*045c*/ 	.word	0x000001a0
        /*0460*/ 	.short	0x0100
        /*0462*/ 	.byte	0x04
	.zero		1


	//   ....[52]....
        /*0464*/ 	.word	0x00000dc0
        /*0468*/ 	.word	0x000000ff
        /*046c*/ 	.word	0x00000188
        /*0470*/ 	.short	0x0100
        /*0472*/ 	.byte	0x04
	.zero		1


	//   ....[53]....
        /*0474*/ 	.word	0x00000dd0
        /*0478*/ 	.word	0x000000ff
        /*047c*/ 	.word	0x000001a8
        /*0480*/ 	.short	0x0100
        /*0482*/ 	.byte	0x04
	.zero		1


	//   ....[54]....
        /*0484*/ 	.word	0x00000ec0
        /*0488*/ 	.word	0x000000ff
        /*048c*/ 	.word	0x000001b0
        /*0490*/ 	.short	0x0100
        /*0492*/ 	.byte	0x04
	.zero		1


	//   ....[55]....
        /*0494*/ 	.word	0x00000ed0
        /*0498*/ 	.word	0x000000ff
        /*049c*/ 	.word	0x000001c0
        /*04a0*/ 	.short	0x0100
        /*04a2*/ 	.byte	0x04
	.zero		1


	//   ....[56]....
        /*04a4*/ 	.word	0x00000ee0
        /*04a8*/ 	.word	0x000000ff
        /*04ac*/ 	.word	0x000001b8
        /*04b0*/ 	.short	0x0100
        /*04b2*/ 	.byte	0x04
	.zero		1


	//   ....[57]....
        /*04b4*/ 	.word	0x00000ef0
        /*04b8*/ 	.word	0x000000ff
        /*04bc*/ 	.word	0x000001c8
        /*04c0*/ 	.short	0x0100
        /*04c2*/ 	.byte	0x04
	.zero		1


	//   ....[58]....
        /*04c4*/ 	.word	0x00000ff0
        /*04c8*/ 	.word	0x000000ff
        /*04cc*/ 	.word	0x000001d0
        /*04d0*/ 	.short	0x0100
        /*04d2*/ 	.byte	0x06
	.zero		1


	//   ....[59]....
        /*04d4*/ 	.word	0x00001e70
        /*04d8*/ 	.word	0x00000000
        /*04dc*/ 	.word	0x000001c0
        /*04e0*/ 	.short	0x010a
        /*04e2*/ 	.byte	0xff
	.zero		1


	//   ....[60]....
        /*04e4*/ 	.word	0x00001e90
        /*04e8*/ 	.word	0x00000000
        /*04ec*/ 	.word	0x000001b0
        /*04f0*/ 	.short	0x0101
        /*04f2*/ 	.byte	0xff
	.zero		1


	//   ....[61]....
        /*04f4*/ 	.word	0x00001f40
        /*04f8*/ 	.word	0x000000ff
        /*04fc*/ 	.word	0x00000080
        /*0500*/ 	.short	0x010a
        /*0502*/ 	.byte	0x04
	.zero		1


	//   ....[62]....
        /*0504*/ 	.word	0x00002010
        /*0508*/ 	.word	0x000000ff
        /*050c*/ 	.word	0x00000080
        /*0510*/ 	.short	0x010a
        /*0512*/ 	.byte	0x21
	.zero		1


	//   ....[63]....
        /*0514*/ 	.word	0x000021c0
        /*0518*/ 	.word	0x000000ff
        /*051c*/ 	.word	0x00000080
        /*0520*/ 	.short	0x010a
        /*0522*/ 	.byte	0x05
	.zero		1


	//   ....[64]....
        /*0524*/ 	.word	0x000022e0
        /*0528*/ 	.word	0x000000ff
        /*052c*/ 	.word	0x00000148
        /*0530*/ 	.short	0x0101
        /*0532*/ 	.byte	0x0d
	.zero		1


	//   ....[65]....
        /*0534*/ 	.word	0x00002300
        /*0538*/ 	.word	0x000000ff
        /*053c*/ 	.word	0x00000080
        /*0540*/ 	.short	0x010a
        /*0542*/ 	.byte	0x04
	.zero		1


	//   ....[66]....
        /*0544*/ 	.word	0x00002380
        /*0548*/ 	.word	0x000000ff
        /*054c*/ 	.word	0x00000080
        /*0550*/ 	.short	0x010a
        /*0552*/ 	.byte	0x11
	.zero		1


	//   ....[67]....
        /*0554*/ 	.word	0x00002510
        /*0558*/ 	.word	0x000000ff
        /*055c*/ 	.word	0x00000080
        /*0560*/ 	.short	0x010a
        /*0562*/ 	.byte	0x05
	.zero		1


	//   ....[68]....
        /*0564*/ 	.word	0x00002660
        /*0568*/ 	.word	0x00000003
        /*056c*/ 	.word	0x00000150
        /*0570*/ 	.short	0x010a
        /*0572*/ 	.byte	0xff
	.zero		1


	//   ....[69]....
        /*0574*/ 	.word	0x000027b0
        /*0578*/ 	.word	0x00000000
        /*057c*/ 	.word	0x00000000
        /*0580*/ 	.short	0x0101
        /*0582*/ 	.byte	0xff
	.zero		1


	//   ....[70]....
        /*0584*/ 	.word	0x00002d50
        /*0588*/ 	.word	0x000000ff
        /*058c*/ 	.word	0x00000000
        /*0590*/ 	.short	0x010a
        /*0592*/ 	.byte	0x04
	.zero		1


	//   ....[71]....
        /*0594*/ 	.word	0x00002de0
        /*0598*/ 	.word	0x000000ff
        /*059c*/ 	.word	0x00000000
        /*05a0*/ 	.short	0x010a
        /*05a2*/ 	.byte	0x05
	.zero		1


	//   ....[72]....
        /*05a4*/ 	.word	0x00002e70
        /*05a8*/ 	.word	0x000000ff
        /*05ac*/ 	.word	0x00000000
        /*05b0*/ 	.short	0x010a
        /*05b2*/ 	.byte	0x05
	.zero		1


	//   ....[73]....
        /*05b4*/ 	.word	0x00002f00
        /*05b8*/ 	.word	0x000000ff
        /*05bc*/ 	.word	0x00000000
        /*05c0*/ 	.short	0x010a
        /*05c2*/ 	.byte	0x05
	.zero		1


	//   ....[74]....
        /*05c4*/ 	.word	0x00002f90
        /*05c8*/ 	.word	0x000000ff
        /*05cc*/ 	.word	0x00000000
        /*05d0*/ 	.short	0x010a
        /*05d2*/ 	.byte	0x05
	.zero		1


	//   ....[75]....
        /*05d4*/ 	.word	0x00003020
        /*05d8*/ 	.word	0x000000ff
        /*05dc*/ 	.word	0x00000000
        /*05e0*/ 	.short	0x010a
        /*05e2*/ 	.byte	0x05
	.zero		1


	//   ....[76]....
        /*05e4*/ 	.word	0x000030b0
        /*05e8*/ 	.word	0x000000ff
        /*05ec*/ 	.word	0x00000000
        /*05f0*/ 	.short	0x010a
        /*05f2*/ 	.byte	0x05
	.zero		1


	//   ....[77]....
        /*05f4*/ 	.word	0x00003140
        /*05f8*/ 	.word	0x000000ff
        /*05fc*/ 	.word	0x00000000
        /*0600*/ 	.short	0x010a
        /*0602*/ 	.byte	0x05
	.zero		1


	//   ....[78]....
        /*0604*/ 	.word	0x000031d0
        /*0608*/ 	.word	0x000000ff
        /*060c*/ 	.word	0x00000000
        /*0610*/ 	.short	0x010a
        /*0612*/ 	.byte	0x05
	.zero		1


	//   ....[79]....
        /*0614*/ 	.word	0x00003260
        /*0618*/ 	.word	0x000000ff
        /*061c*/ 	.word	0x00000000
        /*0620*/ 	.short	0x010a
        /*0622*/ 	.byte	0x05
	.zero		1


	//   ....[80]....
        /*0624*/ 	.word	0x000032f0
        /*0628*/ 	.word	0x000000ff
        /*062c*/ 	.word	0x00000000
        /*0630*/ 	.short	0x010a
        /*0632*/ 	.byte	0x05
	.zero		1


	//   ....[81]....
        /*0634*/ 	.word	0x00003380
        /*0638*/ 	.word	0x000000ff
        /*063c*/ 	.word	0x00000000
        /*0640*/ 	.short	0x010a
        /*0642*/ 	.byte	0x05
	.zero		1


	//   ....[82]....
        /*0644*/ 	.word	0x00003410
        /*0648*/ 	.word	0x000000ff
        /*064c*/ 	.word	0x00000000
        /*0650*/ 	.short	0x010a
        /*0652*/ 	.byte	0x05
	.zero		1


	//   ....[83]....
        /*0654*/ 	.word	0x000034a0
        /*0658*/ 	.word	0x000000ff
        /*065c*/ 	.word	0x00000000
        /*0660*/ 	.short	0x010a
        /*0662*/ 	.byte	0x05
	.zero		1


	//   ....[84]....
        /*0664*/ 	.word	0x00003530
        /*0668*/ 	.word	0x000000ff
        /*066c*/ 	.word	0x00000000
        /*0670*/ 	.short	0x010a
        /*0672*/ 	.byte	0x05
	.zero		1


	//   ....[85]....
        /*0674*/ 	.word	0x000035d0
        /*0678*/ 	.word	0x00000000
        /*067c*/ 	.word	0x00000000
        /*0680*/ 	.short	0x010a
        /*0682*/ 	.byte	0xff
	.zero		1


	//   ....[86]....
        /*0684*/ 	.word	0x000036f0
        /*0688*/ 	.word	0x00000002
        /*068c*/ 	.word	0x000001b0
        /*0690*/ 	.short	0x010a
        /*0692*/ 	.byte	0xff
	.zero		1


	//   ....[87]....
        /*0694*/ 	.word	0x00003750
        /*0698*/ 	.word	0x00000004
        /*069c*/ 	.word	0x00000000
        /*06a0*/ 	.short	0x0101
        /*06a2*/ 	.byte	0xff
	.zero		1


	//   ....[88]....
        /*06a4*/ 	.word	0x00003770
        /*06a8*/ 	.word	0x000000ff
        /*06ac*/ 	.word	0x00000160
        /*06b0*/ 	.short	0x010a
        /*06b2*/ 	.byte	0x04
	.zero		1


	//   ....[89]....
        /*06b4*/ 	.word	0x00003890
        /*06b8*/ 	.word	0x00000002
        /*06bc*/ 	.word	0x00000150
        /*06c0*/ 	.short	0x010a
        /*06c2*/ 	.byte	0xff
	.zero		1


	//   ....[90]....
        /*06c4*/ 	.word	0x000039a0
        /*06c8*/ 	.word	0x00000002
        /*06cc*/ 	.word	0x00000000
        /*06d0*/ 	.short	0x0101
        /*06d2*/ 	.byte	0xff
	.zero		1


	//   ....[91]....
        /*06d4*/ 	.word	0x00003a30
        /*06d8*/ 	.word	0x000000ff
        /*06dc*/ 	.word	0x00000160
        /*06e0*/ 	.short	0x0106
        /*06e2*/ 	.byte	0x04
	.zero		1


	//   ....[92]....
        /*06e4*/ 	.word	0x00003a50
        /*06e8*/ 	.word	0x000000ff
        /*06ec*/ 	.word	0x00000160
        /*06f0*/ 	.short	0x010a
        /*06f2*/ 	.byte	0x04
	.zero		1


	//   ....[93]....
        /*06f4*/ 	.word	0x00003ae0
        /*06f8*/ 	.word	0x000000ff
        /*06fc*/ 	.word	0x00000160
        /*0700*/ 	.short	0x0106
        /*0702*/ 	.byte	0x07
	.zero		1


	//   ....[94]....
        /*0704*/ 	.word	0x00003b20
        /*0708*/ 	.word	0x00000000
        /*070c*/ 	.word	0x00000160
        /*0710*/ 	.short	0x010a
        /*0712*/ 	.byte	0xff
	.zero		1


	//   ....[95]....
        /*0714*/ 	.word	0x00003d60
        /*0718*/ 	.word	0x000000ff
        /*071c*/ 	.word	0x00000008
        /*0720*/ 	.short	0x010a
        /*0722*/ 	.byte	0x05
	.zero		1


	//   ....[96]....
        /*0724*/ 	.word	0x00003d80
        /*0728*/ 	.word	0x000000ff
        /*072c*/ 	.word	0x00000008
        /*0730*/ 	.short	0x010a
        /*0732*/ 	.byte	0x05
	.zero		1


	//   ....[97]....
        /*0734*/ 	.word	0x00003f10
        /*0738*/ 	.word	0x000000ff
        /*073c*/ 	.word	0x00000008
        /*0740*/ 	.short	0x010a
        /*0742*/ 	.byte	0x05
	.zero		1


	//   ....[98]....
        /*0744*/ 	.word	0x00003f30
        /*0748*/ 	.word	0x000000ff
        /*074c*/ 	.word	0x00000008
        /*0750*/ 	.short	0x010a
        /*0752*/ 	.byte	0x05
	.zero		1


	//   ....[99]....
        /*0754*/ 	.word	0x00003ff0
        /*0758*/ 	.word	0x000000ff
        /*075c*/ 	.word	0x00000000
        /*0760*/ 	.short	0x0101
        /*0762*/ 	.byte	0x04
	.zero		1


	//   ....[100]....
        /*0764*/ 	.word	0x000042f0
        /*0768*/ 	.word	0x00000000
        /*076c*/ 	.word	0x00000150
        /*0770*/ 	.short	0x010a
        /*0772*/ 	.byte	0xff
	.zero		1


	//   ....[101]....
        /*0774*/ 	.word	0x000043b0
        /*0778*/ 	.word	0x00000000
        /*077c*/ 	.word	0x00000000
        /*0780*/ 	.short	0x0101
        /*0782*/ 	.byte	0xff
	.zero		1


	//   ....[102]....
        /*0784*/ 	.word	0x00004470
        /*0788*/ 	.word	0x000000ff
        /*078c*/ 	.word	0x00000000
        /*0790*/ 	.short	0x010a
        /*0792*/ 	.byte	0x04
	.zero		1


	//   ....[103]....
        /*0794*/ 	.word	0x00004480
        /*0798*/ 	.word	0x000000ff
        /*079c*/ 	.word	0x00000190
        /*07a0*/ 	.short	0x010a
        /*07a2*/ 	.byte	0x17
	.zero		1


	//   ....[104]....
        /*07a4*/ 	.word	0x00004530
        /*07a8*/ 	.word	0x000000ff
        /*07ac*/ 	.word	0x00000000
        /*07b0*/ 	.short	0x010a
        /*07b2*/ 	.byte	0x05
	.zero		1


	//   ....[105]....
        /*07b4*/ 	.word	0x00004670
        /*07b8*/ 	.word	0x000000ff
        /*07bc*/ 	.word	0x00000000
        /*07c0*/ 	.short	0x010a
        /*07c2*/ 	.byte	0x04
	.zero		1


	//   ....[106]....
        /*07c4*/ 	.word	0x000048c0
        /*07c8*/ 	.word	0x000000ff
        /*07cc*/ 	.word	0x00000000
        /*07d0*/ 	.short	0x010a
        /*07d2*/ 	.byte	0x04
	.zero		1


	//   ....[107]....
        /*07d4*/ 	.word	0x00004950
        /*07d8*/ 	.word	0x000000ff
        /*07dc*/ 	.word	0x00000000
        /*07e0*/ 	.short	0x010a
        /*07e2*/ 	.byte	0x05
	.zero		1


	//   ....[108]....
        /*07e4*/ 	.word	0x000049e0
        /*07e8*/ 	.word	0x000000ff
        /*07ec*/ 	.word	0x00000000
        /*07f0*/ 	.short	0x010a
        /*07f2*/ 	.byte	0x05
	.zero		1


	//   ....[109]....
        /*07f4*/ 	.word	0x00004a80
        /*07f8*/ 	.word	0x00000000
        /*07fc*/ 	.word	0x00000000
        /*0800*/ 	.short	0x010a
        /*0802*/ 	.byte	0xff
	.zero		1


	//   ....[110]....
        /*0804*/ 	.word	0x00004ac0
        /*0808*/ 	.word	0x00000000
        /*080c*/ 	.word	0x00000000
        /*0810*/ 	.short	0x010a
        /*0812*/ 	.byte	0xff
	.zero		1


	//   ....[111]....
        /*0814*/ 	.word	0x00004b30
        /*0818*/ 	.word	0x000000ff
        /*081c*/ 	.word	0x00000000
        /*0820*/ 	.short	0x0101
        /*0822*/ 	.byte	0x04
	.zero		1


	//   ....[112]....
        /*0824*/ 	.word	0x00004b70
        /*0828*/ 	.word	0x000000ff
        /*082c*/ 	.word	0x000001d0
        /*0830*/ 	.short	0x010a
        /*0832*/ 	.byte	0x11
	.zero		1


	//   ....[113]....
        /*0834*/ 	.word	0x00004bc0
        /*0838*/ 	.word	0x000000ff
        /*083c*/ 	.word	0x00000000
        /*0840*/ 	.short	0x0101
        /*0842*/ 	.byte	0x04
	.zero		1


	//   ....[114]....
        /*0844*/ 	.word	0x00005090
        /*0848*/ 	.word	0x0000000c
        /*084c*/ 	.word	0x00000150
        /*0850*/ 	.short	0x010a
        /*0852*/ 	.byte	0xff
	.zero		1


	//   ....[115]....
        /*0854*/ 	.word	0x00005200
        /*0858*/ 	.word	0x00000000
        /*085c*/ 	.word	0x00000000
        /*0860*/ 	.short	0x0101
        /*0862*/ 	.byte	0xff
	.zero		1


	//   ....[116]....
        /*0864*/ 	.word	0x00005690
        /*0868*/ 	.word	0x000000ff
        /*086c*/ 	.word	0x00000148
        /*0870*/ 	.short	0x010a
        /*0872*/ 	.byte	0x15
	.zero		1


	//   ....[117]....
        /*0874*/ 	.word	0x00005810
        /*0878*/ 	.word	0x000000ff
        /*087c*/ 	.word	0x00000120
        /*0880*/ 	.short	0x010a
        /*0882*/ 	.byte	0x15
	.zero		1


	//   ....[118]....
        /*0884*/ 	.word	0x00005a00
        /*0888*/ 	.word	0x000000ff
        /*088c*/ 	.word	0x00000100
        /*0890*/ 	.short	0x010b
        /*0892*/ 	.byte	0x15
	.zero		1


	//   ....[119]....
        /*0894*/ 	.word	0x00005a10
        /*0898*/ 	.word	0x000000ff
        /*089c*/ 	.word	0x00000000
        /*08a0*/ 	.short	0x0101
        /*08a2*/ 	.byte	0x2e
	.zero		1


	//   ....[120]....
        /*08a4*/ 	.word	0x00005a20
        /*08a8*/ 	.word	0x000000ff
        /*08ac*/ 	.word	0x00000128
        /*08b0*/ 	.short	0x010a
        /*08b2*/ 	.byte	0x15
	.zero		1


	//   ....[121]....
        /*08b4*/ 	.word	0x00005bd0
        /*08b8*/ 	.word	0x000000ff
        /*08bc*/ 	.word	0x00000108
        /*08c0*/ 	.short	0x010b
        /*08c2*/ 	.byte	0x15
	.zero		1


	//   ....[122]....
        /*08c4*/ 	.word	0x00005be0
        /*08c8*/ 	.word	0x000000ff
        /*08cc*/ 	.word	0x00000000
        /*08d0*/ 	.short	0x0101
        /*08d2*/ 	.byte	0x27
	.zero		1


	//   ....[123]....
        /*08d4*/ 	.word	0x00005bf0
        /*08d8*/ 	.word	0x000000ff
        /*08dc*/ 	.word	0x00000130
        /*08e0*/ 	.short	0x010a
        /*08e2*/ 	.byte	0x15
	.zero		1


	//   ....[124]....
        /*08e4*/ 	.word	0x00005da0
        /*08e8*/ 	.word	0x000000ff
        /*08ec*/ 	.word	0x00000110
        /*08f0*/ 	.short	0x010b
        /*08f2*/ 	.byte	0x15
	.zero		1


	//   ....[125]....
        /*08f4*/ 	.word	0x00005db0
        /*08f8*/ 	.word	0x000000ff
        /*08fc*/ 	.word	0x00000000
        /*0900*/ 	.short	0x0101
        /*0902*/ 	.byte	0x26
	.zero		1


	//   ....[126]....
        /*0904*/ 	.word	0x00005dc0
        /*0908*/ 	.word	0x000000ff
        /*090c*/ 	.word	0x00000138
        /*0910*/ 	.short	0x010a
        /*0912*/ 	.byte	0x15
	.zero		1


	//   ....[127]....
        /*0914*/ 	.word	0x00006000
        /*0918*/ 	.word	0x000000ff
        /*091c*/ 	.word	0x00000118
        /*0920*/ 	.short	0x010b
        /*0922*/ 	.byte	0x15
	.zero		1


	//   ....[128]....
        /*0924*/ 	.word	0x00006010
        /*0928*/ 	.word	0x000000ff
        /*092c*/ 	.word	0x00000000
        /*0930*/ 	.short	0x0101
        /*0932*/ 	.byte	0x25
	.zero		1


	//   ....[129]....
        /*0934*/ 	.word	0x00006050
        /*0938*/ 	.word	0x000000ff
        /*093c*/ 	.word	0x00000120
        /*0940*/ 	.short	0x010a
        /*0942*/ 	.byte	0x15
	.zero		1


	//   ....[130]....
        /*0944*/ 	.word	0x00006070
        /*0948*/ 	.word	0x000000ff
        /*094c*/ 	.word	0x00000128
        /*0950*/ 	.short	0x010a
        /*0952*/ 	.byte	0x15
	.zero		1


	//   ....[131]....
        /*0954*/ 	.word	0x00006090
        /*0958*/ 	.word	0x000000ff
        /*095c*/ 	.word	0x00000130
        /*0960*/ 	.short	0x010a
        /*0962*/ 	.byte	0x15
	.zero		1


	//   ....[132]....
        /*0964*/ 	.word	0x000060d0
        /*0968*/ 	.word	0x00000000
        /*096c*/ 	.word	0x00000138
        /*0970*/ 	.short	0x010a
        /*0972*/ 	.byte	0xff
	.zero		1


	//   ....[133]....
        /*0974*/ 	.word	0x000063f0
        /*0978*/ 	.word	0x00000003
        /*097c*/ 	.word	0x00000150
        /*0980*/ 	.short	0x010a
        /*0982*/ 	.byte	0xff
	.zero		1


	//   ....[134]....
        /*0984*/ 	.word	0x00006570
        /*0988*/ 	.word	0x00000000
        /*098c*/ 	.word	0x00000000
        /*0990*/ 	.short	0x0101
        /*0992*/ 	.byte	0xff
	.zero		1


	//   ....[135]....
        /*0994*/ 	.word	0x00007060
        /*0998*/ 	.word	0x00000005
        /*099c*/ 	.word	0x00000100
        /*09a0*/ 	.short	0x010a
        /*09a2*/ 	.byte	0xff
	.zero		1


	//   ....[136]....
        /*09a4*/ 	.word	0x00007080
        /*09a8*/ 	.word	0x0000005c
        /*09ac*/ 	.word	0x00000170
        /*09b0*/ 	.short	0x010a
        /*09b2*/ 	.byte	0xff
	.zero		1


	//   ....[137]....
        /*09b4*/ 	.word	0x000071c0
        /*09b8*/ 	.word	0x00000005
        /*09bc*/ 	.word	0x00000100
        /*09c0*/ 	.short	0x010a
        /*09c2*/ 	.byte	0xff
	.zero		1


	//   ....[138]....
        /*09c4*/ 	.word	0x000072f0
        /*09c8*/ 	.word	0x00000000
        /*09cc*/ 	.word	0x00000000
        /*09d0*/ 	.short	0x0101
        /*09d2*/ 	.byte	0xff
	.zero		1


	//   ....[139]....
        /*09d4*/ 	.word	0x00007350
        /*09d8*/ 	.word	0x0000005c
        /*09dc*/ 	.word	0x00000170
        /*09e0*/ 	.short	0x010a
        /*09e2*/ 	.byte	0xff
	.zero		1


	//   ....[140]....
        /*09e4*/ 	.word	0x00007ef0
        /*09e8*/ 	.word	0x00000070
        /*09ec*/ 	.word	0x00000100
        /*09f0*/ 	.short	0x010a
        /*09f2*/ 	.byte	0xff
	.zero		1


	//   ....[141]....
        /*09f4*/ 	.word	0x00007fc0
        /*09f8*/ 	.word	0x00000070
        /*09fc*/ 	.word	0x00000100
        /*0a00*/ 	.short	0x010a
        /*0a02*/ 	.byte	0xff
	.zero		1


	//   ....[142]....
        /*0a04*/ 	.word	0x000080f0
        /*0a08*/ 	.word	0x00000000
        /*0a0c*/ 	.word	0x00000000
        /*0a10*/ 	.short	0x0101
        /*0a12*/ 	.byte	0xff
	.zero		1


	//   ....[143]....
        /*0a14*/ 	.word	0x00008c80
        /*0a18*/ 	.word	0x00000070
        /*0a1c*/ 	.word	0x00000100
        /*0a20*/ 	.short	0x010a
        /*0a22*/ 	.byte	0xff
	.zero		1


	//   ....[144]....
        /*0a24*/ 	.word	0x00008d50
        /*0a28*/ 	.word	0x00000070
        /*0a2c*/ 	.word	0x00000100
        /*0a30*/ 	.short	0x010a
        /*0a32*/ 	.byte	0xff
	.zero		1


	//   ....[145]....
        /*0a34*/ 	.word	0x00008e80
        /*0a38*/ 	.word	0x00000000
        /*0a3c*/ 	.word	0x00000000
        /*0a40*/ 	.short	0x0101
        /*0a42*/ 	.byte	0xff
	.zero		1


	//   ....[146]....
        /*0a44*/ 	.word	0x00009a30
        /*0a48*/ 	.word	0x00000067
        /*0a4c*/ 	.word	0x00000100
        /*0a50*/ 	.short	0x010a
        /*0a52*/ 	.byte	0xff
	.zero		1


	//   ....[147]....
        /*0a54*/ 	.word	0x00009b00
        /*0a58*/ 	.word	0x00000067
        /*0a5c*/ 	.word	0x00000100
        /*0a60*/ 	.short	0x010a
        /*0a62*/ 	.byte	0xff
	.zero		1


	//   ....[148]....
        /*0a64*/ 	.word	0x00009c30
        /*0a68*/ 	.word	0x00000000
        /*0a6c*/ 	.word	0x00000000
        /*0a70*/ 	.short	0x0101
        /*0a72*/ 	.byte	0xff
	.zero		1


	//   ....[149]....
        /*0a74*/ 	.word	0x00009f10
        /*0a78*/ 	.word	0x0000005c
        /*0a7c*/ 	.word	0x00000000
        /*0a80*/ 	.short	0x0101
        /*0a82*/ 	.byte	0xff
	.zero		1


	//   ....[150]....
        /*0a84*/ 	.word	0x0000a8c0
        /*0a88*/ 	.word	0x00000000
        /*0a8c*/ 	.word	0x000001c0
        /*0a90*/ 	.short	0x010a
        /*0a92*/ 	.byte	0xff
	.zero		1


	//   ....[151]....
        /*0a94*/ 	.word	0x0000a920
        /*0a98*/ 	.word	0x00000000
        /*0a9c*/ 	.word	0x00000080
        /*0aa0*/ 	.short	0x010a
        /*0aa2*/ 	.byte	0xff
	.zero		1


	//   ....[152]....
        /*0aa4*/ 	.word	0x0000a980
        /*0aa8*/ 	.word	0x00000000
        /*0aac*/ 	.word	0x00000080
        /*0ab0*/ 	.short	0x010a
        /*0ab2*/ 	.byte	0xff
	.zero		1


	//   ....[153]....
        /*0ab4*/ 	.word	0x0000a9d0
        /*0ab8*/ 	.word	0x00000003
        /*0abc*/ 	.word	0x00000150
        /*0ac0*/ 	.short	0x010a
        /*0ac2*/ 	.byte	0xff
	.zero		1


	//   ....[154]....
        /*0ac4*/ 	.word	0x0000aa30
        /*0ac8*/ 	.word	0x00000000
        /*0acc*/ 	.word	0x00000000
        /*0ad0*/ 	.short	0x010a
        /*0ad2*/ 	.byte	0xff
	.zero		1


	//   ....[155]....
        /*0ad4*/ 	.word	0x0000aa90
        /*0ad8*/ 	.word	0x00000000
        /*0adc*/ 	.word	0x00000000
        /*0ae0*/ 	.short	0x010a
        /*0ae2*/ 	.byte	0xff
	.zero		1


	//   ....[156]....
        /*0ae4*/ 	.word	0x0000aaf0
        /*0ae8*/ 	.word	0x00000000
        /*0aec*/ 	.word	0x00000000
        /*0af0*/ 	.short	0x010a
        /*0af2*/ 	.byte	0xff
	.zero		1


	//   ....[157]....
        /*0af4*/ 	.word	0x0000ab50
        /*0af8*/ 	.word	0x00000000
        /*0afc*/ 	.word	0x00000000
        /*0b00*/ 	.short	0x010a
        /*0b02*/ 	.byte	0xff
	.zero		1


	//   ....[158]....
        /*0b04*/ 	.word	0x0000abb0
        /*0b08*/ 	.word	0x00000000
        /*0b0c*/ 	.word	0x00000000
        /*0b10*/ 	.short	0x010a
        /*0b12*/ 	.byte	0xff
	.zero		1


	//   ....[159]....
        /*0b14*/ 	.word	0x0000ac10
        /*0b18*/ 	.word	0x00000000
        /*0b1c*/ 	.word	0x00000000
        /*0b20*/ 	.short	0x010a
        /*0b22*/ 	.byte	0xff
	.zero		1


	//   ....[160]....
        /*0b24*/ 	.word	0x0000ac70
        /*0b28*/ 	.word	0x00000000
        /*0b2c*/ 	.word	0x00000000
        /*0b30*/ 	.short	0x010a
        /*0b32*/ 	.byte	0xff
	.zero		1


	//   ....[161]....
        /*0b34*/ 	.word	0x0000acd0
        /*0b38*/ 	.word	0x00000000
        /*0b3c*/ 	.word	0x00000000
        /*0b40*/ 	.short	0x010a
        /*0b42*/ 	.byte	0xff
	.zero		1


	//   ....[162]....
        /*0b44*/ 	.word	0x0000ad30
        /*0b48*/ 	.word	0x00000000
        /*0b4c*/ 	.word	0x00000000
        /*0b50*/ 	.short	0x010a
        /*0b52*/ 	.byte	0xff
	.zero		1


	//   ....[163]....
        /*0b54*/ 	.word	0x0000ad90
        /*0b58*/ 	.word	0x00000000
        /*0b5c*/ 	.word	0x00000000
        /*0b60*/ 	.short	0x010a
        /*0b62*/ 	.byte	0xff
	.zero		1


	//   ....[164]....
        /*0b64*/ 	.word	0x0000adf0
        /*0b68*/ 	.word	0x00000000
        /*0b6c*/ 	.word	0x00000000
        /*0b70*/ 	.short	0x010a
        /*0b72*/ 	.byte	0xff
	.zero		1


	//   ....[165]....
        /*0b74*/ 	.word	0x0000ae50
        /*0b78*/ 	.word	0x00000000
        /*0b7c*/ 	.word	0x00000000
        /*0b80*/ 	.short	0x010a
        /*0b82*/ 	.byte	0xff
	.zero		1


	//   ....[166]....
        /*0b84*/ 	.word	0x0000aeb0
        /*0b88*/ 	.word	0x00000000
        /*0b8c*/ 	.word	0x00000000
        /*0b90*/ 	.short	0x010a
        /*0b92*/ 	.byte	0xff
	.zero		1


	//   ....[167]....
        /*0b94*/ 	.word	0x0000af10
        /*0b98*/ 	.word	0x00000000
        /*0b9c*/ 	.word	0x00000000
        /*0ba0*/ 	.short	0x010a
        /*0ba2*/ 	.byte	0xff
	.zero		1


	//   ....[168]....
        /*0ba4*/ 	.word	0x0000af70
        /*0ba8*/ 	.word	0x00000000
        /*0bac*/ 	.word	0x00000000
        /*0bb0*/ 	.short	0x010a
        /*0bb2*/ 	.byte	0xff
	.zero		1


	//   ....[169]....
        /*0bb4*/ 	.word	0x0000afc0
        /*0bb8*/ 	.word	0x00000002
        /*0bbc*/ 	.word	0x000001b0
        /*0bc0*/ 	.short	0x010a
        /*0bc2*/ 	.byte	0xff
	.zero		1


	//   ....[170]....
        /*0bc4*/ 	.word	0x0000b020
        /*0bc8*/ 	.word	0x00000002
        /*0bcc*/ 	.word	0x00000160
        /*0bd0*/ 	.short	0x010a
        /*0bd2*/ 	.byte	0xff
	.zero		1


	//   ....[171]....
        /*0bd4*/ 	.word	0x0000b070
        /*0bd8*/ 	.word	0x00000002
        /*0bdc*/ 	.word	0x00000150
        /*0be0*/ 	.short	0x010a
        /*0be2*/ 	.byte	0xff
	.zero		1


	//   ....[172]....
        /*0be4*/ 	.word	0x0000b0d0
        /*0be8*/ 	.word	0x00000000
        /*0bec*/ 	.word	0x00000160
        /*0bf0*/ 	.short	0x010a
        /*0bf2*/ 	.byte	0xff
	.zero		1


	//   ....[173]....
        /*0bf4*/ 	.word	0x0000b130
        /*0bf8*/ 	.word	0x00000000
        /*0bfc*/ 	.word	0x00000008
        /*0c00*/ 	.short	0x010a
        /*0c02*/ 	.byte	0xff
	.zero		1


	//   ....[174]....
        /*0c04*/ 	.word	0x0000b210
        /*0c08*/ 	.word	0x00000000
        /*0c0c*/ 	.word	0x00000008
        /*0c10*/ 	.short	0x010a
        /*0c12*/ 	.byte	0xff
	.zero		1


	//   ....[175]....
        /*0c14*/ 	.word	0x0000b260
        /*0c18*/ 	.word	0x00000000
        /*0c1c*/ 	.word	0x00000150
        /*0c20*/ 	.short	0x010a
        /*0c22*/ 	.byte	0xff
	.zero		1


	//   ....[176]....
        /*0c24*/ 	.word	0x0000b2c0
        /*0c28*/ 	.word	0x00000000
        /*0c2c*/ 	.word	0x00000190
        /*0c30*/ 	.short	0x010a
        /*0c32*/ 	.byte	0xff
	.zero		1


	//   ....[177]....
        /*0c34*/ 	.word	0x0000b320
        /*0c38*/ 	.word	0x00000000
        /*0c3c*/ 	.word	0x00000000
        /*0c40*/ 	.short	0x010a
        /*0c42*/ 	.byte	0xff
	.zero		1


	//   ....[178]....
        /*0c44*/ 	.word	0x0000b380
        /*0c48*/ 	.word	0x00000000
        /*0c4c*/ 	.word	0x00000000
        /*0c50*/ 	.short	0x010a
        /*0c52*/ 	.byte	0xff
	.zero		1


	//   ....[179]....
        /*0c54*/ 	.word	0x0000b3e0
        /*0c58*/ 	.word	0x00000000
        /*0c5c*/ 	.word	0x00000000
        /*0c60*/ 	.short	0x010a
        /*0c62*/ 	.byte	0xff
	.zero		1


	//   ....[180]....
        /*0c64*/ 	.word	0x0000b440
        /*0c68*/ 	.word	0x00000000
        /*0c6c*/ 	.word	0x00000000
        /*0c70*/ 	.short	0x010a
        /*0c72*/ 	.byte	0xff
	.zero		1


	//   ....[181]....
        /*0c74*/ 	.word	0x0000b4a0
        /*0c78*/ 	.word	0x00000000
        /*0c7c*/ 	.word	0x000001d0
        /*0c80*/ 	.short	0x010a
        /*0c82*/ 	.byte	0xff
	.zero		1


	//   ....[182]....
        /*0c84*/ 	.word	0x0000b4f0
        /*0c88*/ 	.word	0x0000000c
        /*0c8c*/ 	.word	0x00000150
        /*0c90*/ 	.short	0x010a
        /*0c92*/ 	.byte	0xff
	.zero		1


	//   ....[183]....
        /*0c94*/ 	.word	0x0000b550
        /*0c98*/ 	.word	0x00000000
        /*0c9c*/ 	.word	0x00000148
        /*0ca0*/ 	.short	0x010a
        /*0ca2*/ 	.byte	0xff
	.zero		1


	//   ....[184]....
        /*0ca4*/ 	.word	0x0000b5b0
        /*0ca8*/ 	.word	0x00000000
        /*0cac*/ 	.word	0x00000120
        /*0cb0*/ 	.short	0x010a
        /*0cb2*/ 	.byte	0xff
	.zero		1


	//   ....[185]....
        /*0cb4*/ 	.word	0x0000b610
        /*0cb8*/ 	.word	0x00000000
        /*0cbc*/ 	.word	0x00000128
        /*0cc0*/ 	.short	0x010a
        /*0cc2*/ 	.byte	0xff
	.zero		1


	//   ....[186]....
        /*0cc4*/ 	.word	0x0000b670
        /*0cc8*/ 	.word	0x00000000
        /*0ccc*/ 	.word	0x00000130
        /*0cd0*/ 	.short	0x010a
        /*0cd2*/ 	.byte	0xff
	.zero		1


	//   ....[187]....
        /*0cd4*/ 	.word	0x0000b6d0
        /*0cd8*/ 	.word	0x00000000
        /*0cdc*/ 	.word	0x00000138
        /*0ce0*/ 	.short	0x010a
        /*0ce2*/ 	.byte	0xff
	.zero		1


	//   ....[188]....
        /*0ce4*/ 	.word	0x0000b730
        /*0ce8*/ 	.word	0x00000000
        /*0cec*/ 	.word	0x00000120
        /*0cf0*/ 	.short	0x010a
        /*0cf2*/ 	.byte	0xff
	.zero		1


	//   ....[189]....
        /*0cf4*/ 	.word	0x0000b790
        /*0cf8*/ 	.word	0x00000000
        /*0cfc*/ 	.word	0x00000128
        /*0d00*/ 	.short	0x010a
        /*0d02*/ 	.byte	0xff
	.zero		1


	//   ....[190]....
        /*0d04*/ 	.word	0x0000b7f0
        /*0d08*/ 	.word	0x00000000
        /*0d0c*/ 	.word	0x00000130
        /*0d10*/ 	.short	0x010a
        /*0d12*/ 	.byte	0xff
	.zero		1


	//   ....[191]....
        /*0d14*/ 	.word	0x0000b840
        /*0d18*/ 	.word	0x00000003
        /*0d1c*/ 	.word	0x00000150
        /*0d20*/ 	.short	0x010a
        /*0d22*/ 	.byte	0xff
	.zero		1


	//   ....[192]....
        /*0d24*/ 	.word	0x0000b890
        /*0d28*/ 	.word	0x00000005
        /*0d2c*/ 	.word	0x00000100
        /*0d30*/ 	.short	0x010a
        /*0d32*/ 	.byte	0xff
	.zero		1


	//   ....[193]....
        /*0d34*/ 	.word	0x0000b8e0
        /*0d38*/ 	.word	0x0000005c
        /*0d3c*/ 	.word	0x00000170
        /*0d40*/ 	.short	0x010a
        /*0d42*/ 	.byte	0xff
	.zero		1


	//   ....[194]....
        /*0d44*/ 	.word	0x0000b930
        /*0d48*/ 	.word	0x00000070
        /*0d4c*/ 	.word	0x00000100
        /*0d50*/ 	.short	0x010a
        /*0d52*/ 	.byte	0xff
	.zero		1


	//   ....[195]....
        /*0d54*/ 	.word	0x0000b980
        /*0d58*/ 	.word	0x00000070
        /*0d5c*/ 	.word	0x00000100
        /*0d60*/ 	.short	0x010a
        /*0d62*/ 	.byte	0xff
	.zero		1


	//   ....[196]....
        /*0d64*/ 	.word	0x0000b9d0
        /*0d68*/ 	.word	0x00000067
        /*0d6c*/ 	.word	0x00000100
        /*0d70*/ 	.short	0x010a
        /*0d72*/ 	.byte	0xff
	.zero		1


	//----- nvinfo : EIATTR_NUM_MBARRIERS
	.align		4
.L_48:
        /*0d74*/ 	.byte	0x03, 0x38
        /*0d76*/ 	.short	0x003b


	//----- nvinfo : EIATTR_EXIT_INSTR_OFFSETS
	.align		4
        /*0d78*/ 	.byte	0x04, 0x1c
        /*0d7a*/ 	.short	(.L_50 - .L_49)


	//   ....[0]....
.L_49:
        /*0d7c*/ 	.word	0x00003600


	//   ....[1]....
        /*0d80*/ 	.word	0x00003af0


	//   ....[2]....
        /*0d84*/ 	.word	0x00003b50


	//   ....[3]....
        /*0d88*/ 	.word	0x00004df0


	//   ....[4]....
        /*0d8c*/ 	.word	0x00006100


	//   ....[5]....
        /*0d90*/ 	.word	0x00006140


	//   ....[6]....
        /*0d94*/ 	.word	0x0000a8b0


	//----- nvinfo : EIATTR_MAX_THREADS
	.align		4
.L_50:
        /*0d98*/ 	.byte	0x04, 0x05
        /*0d9a*/ 	.short	(.L_52 - .L_51)
.L_51:
        /*0d9c*/ 	.word	0x00000100
        /*0da0*/ 	.word	0x00000001
        /*0da4*/ 	.word	0x00000001


	//----- nvinfo : EIATTR_CRS_STACK_SIZE
	.align		4
.L_52:
        /*0da8*/ 	.byte	0x04, 0x1e
        /*0daa*/ 	.short	(.L_54 - .L_53)
.L_53:
        /*0dac*/ 	.word	0x00000000


	//----- nvinfo : EIATTR_CBANK_PARAM_SIZE
	.align		4
.L_54:
        /*0db0*/ 	.byte	0x03, 0x19
        /*0db2*/ 	.short	0x0800


	//----- nvinfo : EIATTR_PARAM_CBANK
	.align		4
        /*0db4*/ 	.byte	0x04, 0x0a
        /*0db6*/ 	.short	(.L_56 - .L_55)
	.align		4
.L_55:
        /*0db8*/ 	.word	index@(.nv.constant0._ZN7cutlass13device_kernelINS_4gemm6kernel13GemmUniversalIN4cute5tupleIJiiiiEEENS1_10collective13CollectiveMmaINS1_35MainloopSm100TmaUmmaWarpSpecializedILi16ELi2ELi4ENS5_IJNS4_1CILi4EEESB_NSA_ILi1EEEEEEEENS5_IJNSA_ILi128EEENSA_ILi256EEENSA_ILi64EEEEEENS_12float_e4m3_tENS5_IJlSC_lEEESJ_SK_NS4_8TiledMMAINS4_8MMA_AtomIJNS4_10MMA_TraitsINS4_25SM100_MMA_F8F6F4_2x1SM_SSEJSJ_SJ_fSF_SG_NS4_17integral_constantINS4_4UMMA5MajorELSR_0EEESS_NSP_INSQ_7ScaleInELST_0EEESU_EEEEEENS4_6LayoutINS5_IJSC_SC_SC_EEENS5_IJNSA_ILi0EEESZ_SZ_EEEEENS5_IJNS4_10UnderscoreES12_S12_EEEEENS4_28SM100_TMA_2SM_LOAD_MULTICASTENS4_14ComposedLayoutINS4_7SwizzleILi2ELi4ELi3EEENS4_18smem_ptr_flag_bitsILi8EEENSX_INS5_IJNSA_ILi8EEESH_EEENS5_IJSH_SC_EEEEEEEvNS4_8identityES15_S1F_vS1G_EENS_8epilogue10collective18CollectiveEpilogueINS1I_23Sm100TmaWarpSpecializedILi4ELi2ELi32ELb0ELb0EEEJNS5_IJSH_SG_SH_EEENS5_IJNSX_ISH_SC_EENSX_INS5_IJNSA_ILi32EEENSA_ILi2EEEEEENS5_IJSC_SF_EEEEEEEESJ_SK_SJ_SK_NS1I_6fusion15FusionCallbacksIS1M_NS1V_17LinearCombinationISJ_fSJ_fLNS_15FloatRoundStyleE2EEES1N_S1U_JEEENS4_5SM1004TMEM4LOAD26SM100_TMEM_LOAD_32dp32b32xENS4_13SM90_TMA_LOADENS16_INS17_ILi1ELi4ELi3EEES1A_NSX_INS5_IJS1B_S1P_EEENS5_IJS1P_SC_EEEEEEENS4_39AutoVectorizingCopyWithAssumedAlignmentILi128EEENS4_14SM90_TMA_STOREES2A_S2C_S2C_EEEvvEEEEvNT_6ParamsE)
        /*0dbc*/ 	.short	0x0380
        /*0dbe*/ 	.short	0x0800


	//----- nvinfo : EIATTR_SW_WAR
	.align		4
.L_56:
        /*0dc0*/ 	.byte	0x04, 0x36
        /*0dc2*/ 	.short	(.L_58 - .L_57)
.L_57:
        /*0dc4*/ 	.word	0x00000008
.L_58:


//--------------------- .nv.callgraph             --------------------------
	.section	.nv.callgraph,"",@"SHT_CUDA_CALLGRAPH"
	.align	4
	.sectionentsize	8
	.align		4
        /*0000*/ 	.word	0x00000000
	.align		4
        /*0004*/ 	.word	0xffffffff
	.align		4
        /*0008*/ 	.word	index@(_ZN7cutlass13device_kernelINS_4gemm6kernel13GemmUniversalIN4cute5tupleIJiiiiEEENS1_10collective13CollectiveMmaINS1_35MainloopSm100TmaUmmaWarpSpecializedILi16ELi2ELi4ENS5_IJNS4_1CILi4EEESB_NSA_ILi1EEEEEEEENS5_IJNSA_ILi128EEENSA_ILi256EEENSA_ILi64EEEEEENS_12float_e4m3_tENS5_IJlSC_lEEESJ_SK_NS4_8TiledMMAINS4_8MMA_AtomIJNS4_10MMA_TraitsINS4_25SM100_MMA_F8F6F4_2x1SM_SSEJSJ_SJ_fSF_SG_NS4_17integral_constantINS4_4UMMA5MajorELSR_0EEESS_NSP_INSQ_7ScaleInELST_0EEESU_EEEEEENS4_6LayoutINS5_IJSC_SC_SC_EEENS5_IJNSA_ILi0EEESZ_SZ_EEEEENS5_IJNS4_10UnderscoreES12_S12_EEEEENS4_28SM100_TMA_2SM_LOAD_MULTICASTENS4_14ComposedLayoutINS4_7SwizzleILi2ELi4ELi3EEENS4_18smem_ptr_flag_bitsILi8EEENSX_INS5_IJNSA_ILi8EEESH_EEENS5_IJSH_SC_EEEEEEEvNS4_8identityES15_S1F_vS1G_EENS_8epilogue10collective18CollectiveEpilogueINS1I_23Sm100TmaWarpSpecializedILi4ELi2ELi32ELb0ELb0EEEJNS5_IJSH_SG_SH_EEENS5_IJNSX_ISH_SC_EENSX_INS5_IJNSA_ILi32EEENSA_ILi2EEEEEENS5_IJSC_SF_EEEEEEEESJ_SK_SJ_SK_NS1I_6fusion15FusionCallbacksIS1M_NS1V_17LinearCombinationISJ_fSJ_fLNS_15FloatRoundStyleE2EEES1N_S1U_JEEENS4_5SM1004TMEM4LOAD26SM100_TMEM_LOAD_32dp32b32xENS4_13SM90_TMA_LOADENS16_INS17_ILi1ELi4ELi3EEES1A_NSX_INS5_IJS1B_S1P_EEENS5_IJS1P_SC_EEEEEEENS4_39AutoVectorizingCopyWithAssumedAlignmentILi128EEENS4_14SM90_TMA_STOREES2A_S2C_S2C_EEEvvEEEEvNT_6ParamsE)
	.align		4
        /*000c*/ 	.word	index@(__assertfail)
	.align		4
        /*0010*/ 	.word	0x00000000
	.align		4
        /*0014*/ 	.word	0xfffffffe
	.align		4
        /*0018*/ 	.word	0x00000000
	.align		4
        /*001c*/ 	.word	0xfffffffd
	.align		4
        /*0020*/ 	.word	0x00000000
	.align		4
        /*0024*/ 	.word	0xfffffffc


//--------------------- .nv.constant4             --------------------------
	.section	.nv.constant4,"a",@progbits
	.align	8
	.align		8
.nv.constant4:
        /*0000*/ 	.dword	__assertfail
	.align		8
        /*0008*/ 	.dword	__unnamed_1
	.align		8
        /*0010*/ 	.dword	__unnamed_2
	.align		8
        /*0018*/ 	.dword	__unnamed_3
	.align		8
        /*0020*/ 	.dword	_ZN40_INTERNAL_582741db_4_k_cu_ae04bdd8_314054cuda3std3__45__cpo5beginE
	.align		8
        /*0028*/ 	.dword	_ZN40_INTERNAL_582741db_4_k_cu_ae04bdd8_314054cuda3std3__45__cpo3endE
	.align		8
        /*0030*/ 	.dword	_ZN40_INTERNAL_582741db_4_k_cu_ae04bdd8_314054cuda3std3__45__cpo6cbeginE
	.align		8
        /*0038*/ 	.dword	_ZN40_INTERNAL_582741db_4_k_cu_ae04bdd8_314054cuda3std3__45__cpo4cendE
	.align		8
        /*0040*/ 	.dword	_ZN40_INTERNAL_582741db_4_k_cu_ae04bdd8_314054cuda3std3__442_GLOBAL__N__582741db_4_k_cu_ae04bdd8_314056ignoreE
	.align		8
        /*0048*/ 	.dword	_ZN40_INTERNAL_582741db_4_k_cu_ae04bdd8_314054cuda3std3__419piecewise_constructE
	.align		8
        /*0050*/ 	.dword	_ZN40_INTERNAL_582741db_4_k_cu_ae04bdd8_314054cuda3std3__48in_placeE
	.align		8
        /*0058*/ 	.dword	_ZN40_INTERNAL_582741db_4_k_cu_ae04bdd8_314054cuda3std6ranges3__45__cpo4swapE
	.align		8
        /*0060*/ 	.dword	_ZN40_INTERNAL_582741db_4_k_cu_ae04bdd8_314054cuda3std6ranges3__45__cpo9iter_moveE
	.align		8
        /*0068*/ 	.dword	_ZN40_INTERNAL_582741db_4_k_cu_ae04bdd8_314054cute7productE
	.align		8
        /*0070*/ 	.dword	_ZN40_INTERNAL_582741db_4_k_cu_ae04bdd8_314054cute1_E
	.align		8
        /*0078*/ 	.dword	$str$25
	.align		8
        /*0080*/ 	.dword	$str$26
	.align		8
        /*0088*/ 	.dword	$str$27
	.align		8
        /*0090*/ 	.dword	$str$28


//--------------------- .text._ZN7cutlass13device_kernelINS_4gemm6kernel13GemmUniversalIN4cute5tupleIJiiiiEEENS1_10collective13CollectiveMmaINS1_35MainloopSm100TmaUmmaWarpSpecializedILi16ELi2ELi4ENS5_IJNS4_1CILi4EEESB_NSA_ILi1EEEEEEEENS5_IJNSA_ILi128EEENSA_ILi256EEENSA_ILi64EEEEEENS_12float_e4m3_tENS5_IJlSC_lEEESJ_SK_NS4_8TiledMMAINS4_8MMA_AtomIJNS4_10MMA_TraitsINS4_25SM100_MMA_F8F6F4_2x1SM_SSEJSJ_SJ_fSF_SG_NS4_17integral_constantINS4_4UMMA5MajorELSR_0EEESS_NSP_INSQ_7ScaleInELST_0EEESU_EEEEEENS4_6LayoutINS5_IJSC_SC_SC_EEENS5_IJNSA_ILi0EEESZ_SZ_EEEEENS5_IJNS4_10UnderscoreES12_S12_EEEEENS4_28SM100_TMA_2SM_LOAD_MULTICASTENS4_14ComposedLayoutINS4_7SwizzleILi2ELi4ELi3EEENS4_18smem_ptr_flag_bitsILi8EEENSX_INS5_IJNSA_ILi8EEESH_EEENS5_IJSH_SC_EEEEEEEvNS4_8identityES15_S1F_vS1G_EENS_8epilogue10collective18CollectiveEpilogueINS1I_23Sm100TmaWarpSpecializedILi4ELi2ELi32ELb0ELb0EEEJNS5_IJSH_SG_SH_EEENS5_IJNSX_ISH_SC_EENSX_INS5_IJNSA_ILi32EEENSA_ILi2EEEEEENS5_IJSC_SF_EEEEEEEESJ_SK_SJ_SK_NS1I_6fusion15FusionCallbacksIS1M_NS1V_17LinearCombinationISJ_fSJ_fLNS_15FloatRoundStyleE2EEES1N_S1U_JEEENS4_5SM1004TMEM4LOAD26SM100_TMEM_LOAD_32dp32b32xENS4_13SM90_TMA_LOADENS16_INS17_ILi1ELi4ELi3EEES1A_NSX_INS5_IJS1B_S1P_EEENS5_IJS1P_SC_EEEEEEENS4_39AutoVectorizingCopyWithAssumedAlignmentILi128EEENS4_14SM90_TMA_STOREES2A_S2C_S2C_EEEvvEEEEvNT_6ParamsE --------------------------
	.section	.text._ZN7cutlass13device_kernelINS_4gemm6kernel13GemmUniversalIN4cute5tupleIJiiiiEEENS1_10collective13CollectiveMmaINS1_35MainloopSm100TmaUmmaWarpSpecializedILi16ELi2ELi4ENS5_IJNS4_1CILi4EEESB_NSA_ILi1EEEEEEEENS5_IJNSA_ILi128EEENSA_ILi256EEENSA_ILi64EEEEEENS_12float_e4m3_tENS5_IJlSC_lEEESJ_SK_NS4_8TiledMMAINS4_8MMA_AtomIJNS4_10MMA_TraitsINS4_25SM100_MMA_F8F6F4_2x1SM_SSEJSJ_SJ_fSF_SG_NS4_17integral_constantINS4_4UMMA5MajorELSR_0EEESS_NSP_INSQ_7ScaleInELST_0EEESU_EEEEEENS4_6LayoutINS5_IJSC_SC_SC_EEENS5_IJNSA_ILi0EEESZ_SZ_EEEEENS5_IJNS4_10UnderscoreES12_S12_EEEEENS4_28SM100_TMA_2SM_LOAD_MULTICASTENS4_14ComposedLayoutINS4_7SwizzleILi2ELi4ELi3EEENS4_18smem_ptr_flag_bitsILi8EEENSX_INS5_IJNSA_ILi8EEESH_EEENS5_IJSH_SC_EEEEEEEvNS4_8identityES15_S1F_vS1G_EENS_8epilogue10collective18CollectiveEpilogueINS1I_23Sm100TmaWarpSpecializedILi4ELi2ELi32ELb0ELb0EEEJNS5_IJSH_SG_SH_EEENS5_IJNSX_ISH_SC_EENSX_INS5_IJNSA_ILi32EEENSA_ILi2EEEEEENS5_IJSC_SF_EEEEEEEESJ_SK_SJ_SK_NS1I_6fusion15FusionCallbacksIS1M_NS1V_17LinearCombinationISJ_fSJ_fLNS_15FloatRoundStyleE2EEES1N_S1U_JEEENS4_5SM1004TMEM4LOAD26SM100_TMEM_LOAD_32dp32b32xENS4_13SM90_TMA_LOADENS16_INS17_ILi1ELi4ELi3EEES1A_NSX_INS5_IJS1B_S1P_EEENS5_IJS1P_SC_EEEEEEENS4_39AutoVectorizingCopyWithAssumedAlignmentILi128EEENS4_14SM90_TMA_STOREES2A_S2C_S2C_EEEvvEEEEvNT_6ParamsE,"ax",@progbits
	.align	128
.text._ZN7cutlass13device_kernelINS_4gemm6kernel13GemmUniversalIN4cute5tupleIJiiiiEEENS1_10collective13CollectiveMmaINS1_35MainloopSm100TmaUmmaWarpSpecializedILi16ELi2ELi4ENS5_IJNS4_1CILi4EEESB_NSA_ILi1EEEEEEEENS5_IJNSA_ILi128EEENSA_ILi256EEENSA_ILi64EEEEEENS_12float_e4m3_tENS5_IJlSC_lEEESJ_SK_NS4_8TiledMMAINS4_8MMA_AtomIJNS4_10MMA_TraitsINS4_25SM100_MMA_F8F6F4_2x1SM_SSEJSJ_SJ_fSF_SG_NS4_17integral_constantINS4_4UMMA5MajorELSR_0EEESS_NSP_INSQ_7ScaleInELST_0EEESU_EEEEEENS4_6LayoutINS5_IJSC_SC_SC_EEENS5_IJNSA_ILi0EEESZ_SZ_EEEEENS5_IJNS4_10UnderscoreES12_S12_EEEEENS4_28SM100_TMA_2SM_LOAD_MULTICASTENS4_14ComposedLayoutINS4_7SwizzleILi2ELi4ELi3EEENS4_18smem_ptr_flag_bitsILi8EEENSX_INS5_IJNSA_ILi8EEESH_EEENS5_IJSH_SC_EEEEEEEvNS4_8identityES15_S1F_vS1G_EENS_8epilogue10collective18CollectiveEpilogueINS1I_23Sm100TmaWarpSpecializedILi4ELi2ELi32ELb0ELb0EEEJNS5_IJSH_SG_SH_EEENS5_IJNSX_ISH_SC_EENSX_INS5_IJNSA_ILi32EEENSA_ILi2EEEEEENS5_IJSC_SF_EEEEEEEESJ_SK_SJ_SK_NS1I_6fusion15FusionCallbacksIS1M_NS1V_17LinearCombinationISJ_fSJ_fLNS_15FloatRoundStyleE2EEES1N_S1U_JEEENS4_5SM1004TMEM4LOAD26SM100_TMEM_LOAD_32dp32b32xENS4_13SM90_TMA_LOADENS16_INS17_ILi1ELi4ELi3EEES1A_NSX_INS5_IJS1B_S1P_EEENS5_IJS1P_SC_EEEEEEENS4_39AutoVectorizingCopyWithAssumedAlignmentILi128EEENS4_14SM90_TMA_STOREES2A_S2C_S2C_EEEvvEEEEvNT_6ParamsE:
        .type           _ZN7cutlass13device_kernelINS_4gemm6kernel13GemmUniversalIN4cute5tupleIJiiiiEEENS1_10collective13CollectiveMmaINS1_35MainloopSm100TmaUmmaWarpSpecializedILi16ELi2ELi4ENS5_IJNS4_1CILi4EEESB_NSA_ILi1EEEEEEEENS5_IJNSA_ILi128EEENSA_ILi256EEENSA_ILi64EEEEEENS_12float_e4m3_tENS5_IJlSC_lEEESJ_SK_NS4_8TiledMMAINS4_8MMA_AtomIJNS4_10MMA_TraitsINS4_25SM100_MMA_F8F6F4_2x1SM_SSEJSJ_SJ_fSF_SG_NS4_17integral_constantINS4_4UMMA5MajorELSR_0EEESS_NSP_INSQ_7ScaleInELST_0EEESU_EEEEEENS4_6LayoutINS5_IJSC_SC_SC_EEENS5_IJNSA_ILi0EEESZ_SZ_EEEEENS5_IJNS4_10UnderscoreES12_S12_EEEEENS4_28SM100_TMA_2SM_LOAD_MULTICASTENS4_14ComposedLayoutINS4_7SwizzleILi2ELi4ELi3EEENS4_18smem_ptr_flag_bitsILi8EEENSX_INS5_IJNSA_ILi8EEESH_EEENS5_IJSH_SC_EEEEEEEvNS4_8identityES15_S1F_vS1G_EENS_8epilogue10collective18CollectiveEpilogueINS1I_23Sm100TmaWarpSpecializedILi4ELi2ELi32ELb0ELb0EEEJNS5_IJSH_SG_SH_EEENS5_IJNSX_ISH_SC_EENSX_INS5_IJNSA_ILi32EEENSA_ILi2EEEEEENS5_IJSC_SF_EEEEEEEESJ_SK_SJ_SK_NS1I_6fusion15FusionCallbacksIS1M_NS1V_17LinearCombinationISJ_fSJ_fLNS_15FloatRoundStyleE2EEES1N_S1U_JEEENS4_5SM1004TMEM4LOAD26SM100_TMEM_LOAD_32dp32b32xENS4_13SM90_TMA_LOADENS16_INS17_ILi1ELi4ELi3EEES1A_NSX_INS5_IJS1B_S1P_EEENS5_IJS1P_SC_EEEEEEENS4_39AutoVectorizingCopyWithAssumedAlignmentILi128EEENS4_14SM90_TMA_STOREES2A_S2C_S2C_EEEvvEEEEvNT_6ParamsE,@function
        .size           _ZN7cutlass13device_kernelINS_4gemm6kernel13GemmUniversalIN4cute5tupleIJiiiiEEENS1_10collective13CollectiveMmaINS1_35MainloopSm100TmaUmmaWarpSpecializedILi16ELi2ELi4ENS5_IJNS4_1CILi4EEESB_NSA_ILi1EEEEEEEENS5_IJNSA_ILi128EEENSA_ILi256EEENSA_ILi64EEEEEENS_12float_e4m3_tENS5_IJlSC_lEEESJ_SK_NS4_8TiledMMAINS4_8MMA_AtomIJNS4_10MMA_TraitsINS4_25SM100_MMA_F8F6F4_2x1SM_SSEJSJ_SJ_fSF_SG_NS4_17integral_constantINS4_4UMMA5MajorELSR_0EEESS_NSP_INSQ_7ScaleInELST_0EEESU_EEEEEENS4_6LayoutINS5_IJSC_SC_SC_EEENS5_IJNSA_ILi0EEESZ_SZ_EEEEENS5_IJNS4_10UnderscoreES12_S12_EEEEENS4_28SM100_TMA_2SM_LOAD_MULTICASTENS4_14ComposedLayoutINS4_7SwizzleILi2ELi4ELi3EEENS4_18smem_ptr_flag_bitsILi8EEENSX_INS5_IJNSA_ILi8EEESH_EEENS5_IJSH_SC_EEEEEEEvNS4_8identityES15_S1F_vS1G_EENS_8epilogue10collective18CollectiveEpilogueINS1I_23Sm100TmaWarpSpecializedILi4ELi2ELi32ELb0ELb0EEEJNS5_IJSH_SG_SH_EEENS5_IJNSX_ISH_SC_EENSX_INS5_IJNSA_ILi32EEENSA_ILi2EEEEEENS5_IJSC_SF_EEEEEEEESJ_SK_SJ_SK_NS1I_6fusion15FusionCallbacksIS1M_NS1V_17LinearCombinationISJ_fSJ_fLNS_15FloatRoundStyleE2EEES1N_S1U_JEEENS4_5SM1004TMEM4LOAD26SM100_TMEM_LOAD_32dp32b32xENS4_13SM90_TMA_LOADENS16_INS17_ILi1ELi4ELi3EEES1A_NSX_INS5_IJS1B_S1P_EEENS5_IJS1P_SC_EEEEEEENS4_39AutoVectorizingCopyWithAssumedAlignmentILi128EEENS4_14SM90_TMA_STOREES2A_S2C_S2C_EEEvvEEEEvNT_6ParamsE,(.L_x_228 - _ZN7cutlass13device_kernelINS_4gemm6kernel13GemmUniversalIN4cute5tupleIJiiiiEEENS1_10collective13CollectiveMmaINS1_35MainloopSm100TmaUmmaWarpSpecializedILi16ELi2ELi4ENS5_IJNS4_1CILi4EEESB_NSA_ILi1EEEEEEEENS5_IJNSA_ILi128EEENSA_ILi256EEENSA_ILi64EEEEEENS_12float_e4m3_tENS5_IJlSC_lEEESJ_SK_NS4_8TiledMMAINS4_8MMA_AtomIJNS4_10MMA_TraitsINS4_25SM100_MMA_F8F6F4_2x1SM_SSEJSJ_SJ_fSF_SG_NS4_17integral_constantINS4_4UMMA5MajorELSR_0EEESS_NSP_INSQ_7ScaleInELST_0EEESU_EEEEEENS4_6LayoutINS5_IJSC_SC_SC_EEENS5_IJNSA_ILi0EEESZ_SZ_EEEEENS5_IJNS4_10UnderscoreES12_S12_EEEEENS4_28SM100_TMA_2SM_LOAD_MULTICASTENS4_14ComposedLayoutINS4_7SwizzleILi2ELi4ELi3EEENS4_18smem_ptr_flag_bitsILi8EEENSX_INS5_IJNSA_ILi8EEESH_EEENS5_IJSH_SC_EEEEEEEvNS4_8identityES15_S1F_vS1G_EENS_8epilogue10collective18CollectiveEpilogueINS1I_23Sm100TmaWarpSpecializedILi4ELi2ELi32ELb0ELb0EEEJNS5_IJSH_SG_SH_EEENS5_IJNSX_ISH_SC_EENSX_INS5_IJNSA_ILi32EEENSA_ILi2EEEEEENS5_IJSC_SF_EEEEEEEESJ_SK_SJ_SK_NS1I_6fusion15FusionCallbacksIS1M_NS1V_17LinearCombinationISJ_fSJ_fLNS_15FloatRoundStyleE2EEES1N_S1U_JEEENS4_5SM1004TMEM4LOAD26SM100_TMEM_LOAD_32dp32b32xENS4_13SM90_TMA_LOADENS16_INS17_ILi1ELi4ELi3EEES1A_NSX_INS5_IJS1B_S1P_EEENS5_IJS1P_SC_EEEEEEENS4_39AutoVectorizingCopyWithAssumedAlignmentILi128EEENS4_14SM90_TMA_STOREES2A_S2C_S2C_EEEvvEEEEvNT_6ParamsE)
        .other          _ZN7cutlass13device_kernelINS_4gemm6kernel13GemmUniversalIN4cute5tupleIJiiiiEEENS1_10collective13CollectiveMmaINS1_35MainloopSm100TmaUmmaWarpSpecializedILi16ELi2ELi4ENS5_IJNS4_1CILi4EEESB_NSA_ILi1EEEEEEEENS5_IJNSA_ILi128EEENSA_ILi256EEENSA_ILi64EEEEEENS_12float_e4m3_tENS5_IJlSC_lEEESJ_SK_NS4_8TiledMMAINS4_8MMA_AtomIJNS4_10MMA_TraitsINS4_25SM100_MMA_F8F6F4_2x1SM_SSEJSJ_SJ_fSF_SG_NS4_17integral_constantINS4_4UMMA5MajorELSR_0EEESS_NSP_INSQ_7ScaleInELST_0EEESU_EEEEEENS4_6LayoutINS5_IJSC_SC_SC_EEENS5_IJNSA_ILi0EEESZ_SZ_EEEEENS5_IJNS4_10UnderscoreES12_S12_EEEEENS4_28SM100_TMA_2SM_LOAD_MULTICASTENS4_14ComposedLayoutINS4_7SwizzleILi2ELi4ELi3EEENS4_18smem_ptr_flag_bitsILi8EEENSX_INS5_IJNSA_ILi8EEESH_EEENS5_IJSH_SC_EEEEEEEvNS4_8identityES15_S1F_vS1G_EENS_8epilogue10collective18CollectiveEpilogueINS1I_23Sm100TmaWarpSpecializedILi4ELi2ELi32ELb0ELb0EEEJNS5_IJSH_SG_SH_EEENS5_IJNSX_ISH_SC_EENSX_INS5_IJNSA_ILi32EEENSA_ILi2EEEEEENS5_IJSC_SF_EEEEEEEESJ_SK_SJ_SK_NS1I_6fusion15FusionCallbacksIS1M_NS1V_17LinearCombinationISJ_fSJ_fLNS_15FloatRoundStyleE2EEES1N_S1U_JEEENS4_5SM1004TMEM4LOAD26SM100_TMEM_LOAD_32dp32b32xENS4_13SM90_TMA_LOADENS16_INS17_ILi1ELi4ELi3EEES1A_NSX_INS5_IJS1B_S1P_EEENS5_IJS1P_SC_EEEEEEENS4_39AutoVectorizingCopyWithAssumedAlignmentILi128EEENS4_14SM90_TMA_STOREES2A_S2C_S2C_EEEvvEEEEvNT_6ParamsE,@"STO_CUDA_ENTRY STV_DEFAULT"
_ZN7cutlass13device_kernelINS_4gemm6kernel13GemmUniversalIN4cute5tupleIJiiiiEEENS1_10collective13CollectiveMmaINS1_35MainloopSm100TmaUmmaWarpSpecializedILi16ELi2ELi4ENS5_IJNS4_1CILi4EEESB_NSA_ILi1EEEEEEEENS5_IJNSA_ILi128EEENSA_ILi256EEENSA_ILi64EEEEEENS_12float_e4m3_tENS5_IJlSC_lEEESJ_SK_NS4_8TiledMMAINS4_8MMA_AtomIJNS4_10MMA_TraitsINS4_25SM100_MMA_F8F6F4_2x1SM_SSEJSJ_SJ_fSF_SG_NS4_17integral_constantINS4_4UMMA5MajorELSR_0EEESS_NSP_INSQ_7ScaleInELST_0EEESU_EEEEEENS4_6LayoutINS5_IJSC_SC_SC_EEENS5_IJNSA_ILi0EEESZ_SZ_EEEEENS5_IJNS4_10UnderscoreES12_S12_EEEEENS4_28SM100_TMA_2SM_LOAD_MULTICASTENS4_14ComposedLayoutINS4_7SwizzleILi2ELi4ELi3EEENS4_18smem_ptr_flag_bitsILi8EEENSX_INS5_IJNSA_ILi8EEESH_EEENS5_IJSH_SC_EEEEEEEvNS4_8identityES15_S1F_vS1G_EENS_8epilogue10collective18CollectiveEpilogueINS1I_23Sm100TmaWarpSpecializedILi4ELi2ELi32ELb0ELb0EEEJNS5_IJSH_SG_SH_EEENS5_IJNSX_ISH_SC_EENSX_INS5_IJNSA_ILi32EEENSA_ILi2EEEEEENS5_IJSC_SF_EEEEEEEESJ_SK_SJ_SK_NS1I_6fusion15FusionCallbacksIS1M_NS1V_17LinearCombinationISJ_fSJ_fLNS_15FloatRoundStyleE2EEES1N_S1U_JEEENS4_5SM1004TMEM4LOAD26SM100_TMEM_LOAD_32dp32b32xENS4_13SM90_TMA_LOADENS16_INS17_ILi1ELi4ELi3EEES1A_NSX_INS5_IJS1B_S1P_EEENS5_IJS1P_SC_EEEEEEENS4_39AutoVectorizingCopyWithAssumedAlignmentILi128EEENS4_14SM90_TMA_STOREES2A_S2C_S2C_EEEvvEEEEvNT_6ParamsE:
[----:B------:R-:W1:Y:S01]  /*0000*/  LDC R1, c[0x0][0x37c] ;  /* 0x0000df00ff017b82 */ /* 0x000e620000000800 */
[----:B------:R-:W2:Y:S01]  /*0010*/  S2R R99, SR_TID.X ;  /* 0x0000000000637919 */ /* 0x000ea20000002100 */
[----:B------:R-:W3:Y:S06]  /*0020*/  LDCU.64 UR8, c[0x0][0x890] ;  /* 0x00011200ff0877ac */ /* 0x000eec0008000a00 */
[----:B------:R-:W4:Y:S01]  /*0030*/  S2UR UR58, SR_CgaCtaId ;  /* 0x00000000003a79c3 */ /* 0x000f220000008800 */
[----:B------:R-:W-:Y:S02]  /*0040*/  PRMT R90, RZ, 0x7610, R90 ;  /* 0x00007610ff5a7816 */ /* 0x000fe4000000005a */
[----:B------:R-:W-:-:S02]  /*0050*/  ELECT P0, URZ, PT ;  /* 0x0000000000ff782f */ /* 0x000fc40003800000 */
[----:B---3--:R-:W-:-:S04]  /*0060*/  ISETP.NE.U32.AND P1, PT, RZ, UR8, PT ;  /* 0x00000008ff007c0c */ /* 0x008fc8000bf25070 */
[----:B------:R-:W-:Y:S01]  /*0070*/  ISETP.NE.AND.EX P2, PT, RZ, UR9, PT, P1 ;  /* 0x00000009ff007c0c */ /* 0x000fe2000bf45310 */
[----:B----4-:R-:W-:Y:S02]  /*0080*/  ULOP3.LUT UR35, UR58, 0x1, URZ, 0xc0, !UPT ;  /* 0x000000013a237892 */ /* 0x010fe4000f8ec0ff */
[----:B------:R-:W-:Y:S01]  /*0090*/  ULOP3.LUT UR34, UR58, 0x1, URZ, 0x3c, !UPT ;  /* 0x000000013a227892 */ /* 0x000fe2000f8e3cff */
[----:B--2---:R-:W-:-:S05]  /*00a0*/  SHF.R.U32.HI R91, RZ, 0x5, R99 ;  /* 0x00000005ff5b7819 */ /* 0x004fca0000011663 */
[----:B------:R-:W2:Y:S02]  /*00b0*/  SHFL.IDX PT, R0, R91, RZ, 0x1f ;  /* 0x00001fff5b007589 */ /* 0x000ea400000e0000 */
[----:B--2---:R-:W-:Y:S02]  /*00c0*/  R2UR UR22, R0 ;  /* 0x00000000001672ca */ /* 0x004fe400000e0000 */
[----:B-1----:R-:W-:Y:S05]  /*00d0*/  @P2 BRA `(.L_x_0) ;  /* 0x0000000000302947 */ /* 0x002fea0003800000 */
[----:B------:R-:W1:Y:S02]  /*00e0*/  LDCU.64 UR4, c[0x0][0x888] ;  /* 0x00011100ff0477ac */ /* 0x000e640008000a00 */
[----:B-1----:R-:W-:-:S04]  /*00f0*/  UISETP.NE.U32.AND UP0, UPT, UR4, URZ, UPT ;  /* 0x000000ff0400728c */ /* 0x002fc8000bf05070 */
[----:B------:R-:W-:-:S09]  /*0100*/  UISETP.NE.AND.EX UP0, UPT, UR5, URZ, UPT, UP0 ;  /* 0x000000ff0500728c */ /* 0x000fd2000bf05300 */
[----:B------:R-:W-:Y:S05]  /*0110*/  BRA.U !UP0, `(.L_x_1) ;  /* 0x0000000108147547 */ /* 0x000fea000b800000 */
[----:B------:R-:W1:Y:S01]  /*0120*/  LDC.64 R2, c[0x0][0x888] ;  /* 0x00022200ff027b82 */ /* 0x000e620000000a00 */
[----:B------:R-:W1:Y:S02]  /*0130*/  LDCU.64 UR4, c[0x0][0x358] ;  /* 0x00006b00ff0477ac */ /* 0x000e640008000a00 */
[----:B-1----:R1:W5:Y:S01]  /*0140*/  LDG.E R41, desc[UR4][R2.64] ;  /* 0x0000000402297981 */ /* 0x002362000c1e1900 */
[----:B------:R-:W-:Y:S01]  /*0150*/  HFMA2 R90, -RZ, RZ, 0, 5.9604644775390625e-08 ;  /* 0x00000001ff5a7431 */ /* 0x000fe200000001ff */
[----:B------:R-:W-:Y:S05]  /*0160*/  BRA `(.L_x_0) ;  /* 0x00000000000c7947 */ /* 0x000fea0003800000 */
.L_x_1:
[----:B------:R-:W1:Y:S01]  /*0170*/  LDCU UR4, c[0x0][0x880] ;  /* 0x00011000ff0477ac */ /* 0x000e620008000800 */
[----:B------:R-:W-:Y:S01]  /*0180*/  HFMA2 R90, -RZ, RZ, 0, 5.9604644775390625e-08 ;  /* 0x00000001ff5a7431 */ /* 0x000fe200000001ff */
[----:B-1----:R-:W-:-:S07]  /*0190*/  MOV R41, UR4 ;  /* 0x0000000400297c02 */ /* 0x002fce0008000f00 */
.L_x_0:
[----:B------:R-:W2:Y:S02]  /*01a0*/  LDCU.64 UR4, c[0x0][0x8b0] ;  /* 0x00011600ff0477ac */ /* 0x000ea40008000a00 */
[----:B--2---:R-:W-:-:S04]  /*01b0*/  UISETP.NE.U32.AND UP0, UPT, UR4, URZ, UPT ;  /* 0x000000ff0400728c */ /* 0x004fc8000bf05070 */
[----:B------:R-:W-:-:S09]  /*01c0*/  UISETP.NE.AND.EX UP0, UPT, UR5, URZ, UPT, UP0 ;  /* 0x000000ff0500728c */ /* 0x000fd2000bf05300 */
[----:B------:R-:W-:Y:S05]  /*01d0*/  BRA.U UP0, `(.L_x_2) ;  /* 0x0000000100287547 */ /* 0x000fea000b800000 */
[----:B------:R-:W2:Y:S02]  /*01e0*/  LDCU.64 UR4, c[0x0][0x8a8] ;  /* 0x00011500ff0477ac */ /* 0x000ea40008000a00 */
[----:B--2---:R-:W-:-:S04]  /*01f0*/  UISETP.NE.U32.AND UP0, UPT, UR4, URZ, UPT ;  /* 0x000000ff0400728c */ /* 0x004fc8000bf05070 */
[----:B------:R-:W-:-:S09]  /*0200*/  UISETP.NE.AND.EX UP0, UPT, UR5, URZ, UPT, UP0 ;  /* 0x000000ff0500728c */ /* 0x000fd2000bf05300 */
[----:B------:R-:W-:Y:S05]  /*0210*/  BRA.U !UP0, `(.L_x_3) ;  /* 0x0000000108107547 */ /* 0x000fea000b800000 */
[----:B------:R-:W2:Y:S01]  /*0220*/  LDC.64 R38, c[0x0][0x8a8] ;  /* 0x00022a00ff267b82 */ /* 0x000ea20000000a00 */
[----:B------:R-:W2:Y:S02]  /*0230*/  LDCU.64 UR4, c[0x0][0x358] ;  /* 0x00006b00ff0477ac */ /* 0x000ea40008000a00 */
[----:B--2---:R2:W5:Y:S01]  /*0240*/  LDG.E R38, desc[UR4][R38.64] ;  /* 0x0000000426267981 */ /* 0x004562000c1e1900 */
[----:B------:R-:W-:Y:S05]  /*0250*/  BRA `(.L_x_2) ;  /* 0x0000000000087947 */ /* 0x000fea0003800000 */
.L_x_3:
[----:B------:R-:W2:Y:S02]  /*0260*/  LDCU UR4, c[0x0][0x8a0] ;  /* 0x00011400ff0477ac */ /* 0x000ea40008000800 */
[----:B--2---:R-:W-:Y:S02]  /*0270*/  MOV R38, UR4 ;  /* 0x0000000400267c02 */ /* 0x004fe40008000f00 */
.L_x_2:
[----:B------:R-:W-:Y:S01]  /*0280*/  IMAD.U32 R0, RZ, RZ, UR22 ;  /* 0x00000016ff007e24 */ /* 0x000fe2000f8e00ff */
[----:B------:R-:W-:Y:S04]  /*0290*/  BSSY.RECONVERGENT B0, `(.L_x_4) ;  /* 0x000000c000007945 */ /* 0x000fe80003800200 */
[C---:B------:R-:W-:Y:S02]  /*02a0*/  ISETP.NE.OR P3, PT, R0.reuse, 0x1, !P0 ;  /* 0x000000010000780c */ /* 0x040fe40004765670 */
[----:B------:R-:W-:-:S11]  /*02b0*/  ISETP.NE.OR P2, PT, R0, 0x3, !P0 ;  /* 0x000000030000780c */ /* 0x000fd60004745670 */
[----:B------:R-:W-:Y:S05]  /*02c0*/  @P3 BRA `(.L_x_5) ;  /* 0x0000000000203947 */ /* 0x000fea0003800000 */
[----:B------:R-:W3:Y:S02]  /*02d0*/  LDCU.64 UR4, c[0x0][0x348] ;  /* 0x00006900ff0477ac */ /* 0x000ee40008000a00 */
[----:B---3--:R-:W-:Y:S02]  /*02e0*/  UIADD3 UR6, UP1, UPT, UR4, 0x80, URZ ;  /* 0x0000008004067890 */ /* 0x008fe4000ff3e0ff */
[----:B------:R-:W-:Y:S02]  /*02f0*/  UIADD3 UR4, UP0, UPT, UR4, 0x180, URZ ;  /* 0x0000018004047890 */ /* 0x000fe4000ff1e0ff */
[----:B------:R-:W-:Y:S02]  /*0300*/  UIADD3.X UR7, UPT, UPT, URZ, UR5, URZ, UP1, !UPT ;  /* 0x00000005ff077290 */ /* 0x000fe40008ffe4ff */
[----:B------:R-:W-:-:S07]  /*0310*/  UIADD3.X UR5, UPT, UPT, URZ, UR5, URZ, UP0, !UPT ;  /* 0x00000005ff057290 */ /* 0x000fce00087fe4ff */
[----:B------:R3:W-:Y:S02]  /*0320*/  UTMACCTL.PF [UR6] ;  /* 0x00000000060079b9 */ /* 0x0007e40008040000 */
[----:B------:R3:W-:Y:S02]  /*0330*/  UTMACCTL.PF [UR4] ;  /* 0x00000000040079b9 */ /* 0x0007e40008040000 */
[----:B---3--:R-:W-:Y:S01]  /*0340*/  NOP ;  /* 0x0000000000007918 */ /* 0x008fe20000000000 */
.L_x_5:
[----:B------:R-:W-:Y:S05]  /*0350*/  BSYNC.RECONVERGENT B0 ;  /* 0x0000000000007941 */ /* 0x000fea0003800200 */
.L_x_4:
[----:B------:R-:W-:Y:S04]  /*0360*/  BSSY.RECONVERGENT B0, `(.L_x_6) ;  /* 0x000000a000007945 */ /* 0x000fe80003800200 */
        /* <DEDUP_REMOVED lines=9> */
.L_x_7:
[----:B------:R-:W-:Y:S05]  /*0400*/  BSYNC.RECONVERGENT B0 ;  /* 0x0000000000007941 */ /* 0x000fea0003800200 */
.L_x_6:
[----:B------:R-:W3:Y:S01]  /*0410*/  LDCU.64 UR4, c[0x0][0x888] ;  /* 0x00011100ff0477ac */ /* 0x000ee20008000a00 */
[----:B------:R-:W-:Y:S01]  /*0420*/  ISETP.NE.AND.EX P1, PT, RZ, UR9, PT, P1 ;  /* 0x00000009ff007c0c */ /* 0x000fe2000bf25310 */
[----:B------:R-:W-:Y:S01]  /*0430*/  UPLOP3.LUT UP3, UPT, UPT, UPT, UPT, 0x80, 0x8 ;  /* 0x000000000008789c */ /* 0x000fe20003f6f070 */
[----:B---3--:R-:W-:-:S04]  /*0440*/  ISETP.NE.U32.AND P2, PT, RZ, UR4, PT ;  /* 0x00000004ff007c0c */ /* 0x008fc8000bf45070 */
[----:B------:R-:W-:-:S13]  /*0450*/  ISETP.NE.AND.EX P2, PT, RZ, UR5, PT, P2 ;  /* 0x00000005ff007c0c */ /* 0x000fda000bf45320 */
[----:B------:R-:W-:Y:S05]  /*0460*/  @P2 BRA P1, `(.L_x_8) ;  /* 0x0000000000282947 */ /* 0x000fea0000800000 */
[----:B------:R-:W-:Y:S01]  /*0470*/  UISETP.NE.U32.AND UP0, UPT, UR8, URZ, UPT ;  /* 0x000000ff0800728c */ /* 0x000fe2000bf05070 */
[----:B-----5:R-:W-:Y:S01]  /*0480*/  FSETP.NEU.AND P1, PT, R41, RZ, PT ;  /* 0x000000ff2900720b */ /* 0x020fe20003f2d000 */
[----:B------:R-:W-:Y:S02]  /*0490*/  UISETP.NE.U32.AND UP2, UPT, UR4, URZ, UPT ;  /* 0x000000ff0400728c */ /* 0x000fe4000bf45070 */
[----:B------:R-:W-:Y:S02]  /*04a0*/  UISETP.NE.AND.EX UP1, UPT, UR9, URZ, UPT, UP0 ;  /* 0x000000ff0900728c */ /* 0x000fe4000bf25300 */
[----:B------:R-:W-:-:S04]  /*04b0*/  UISETP.NE.AND.EX UP0, UPT, UR5, URZ, UPT, UP2 ;  /* 0x000000ff0500728c */ /* 0x000fc8000bf05320 */
[----:B------:R-:W-:-:S04]  /*04c0*/  USEL UR4, URZ, 0xffffffff, UP0 ;  /* 0xffffffffff047887 */ /* 0x000fc80008000000 */
[----:B------:R-:W-:Y:S01]  /*04d0*/  VOTEU.ANY UP0, P1 ;  /* 0x0000000000ff7886 */ /* 0x000fe20000800100 */
[----:B------:R-:W-:-:S04]  /*04e0*/  @!UP1 USEL UR4, URZ, 0xffffffff, UP0 ;  /* 0xffffffffff049887 */ /* 0x000fc80008000000 */
[----:B------:R-:W-:-:S04]  /*04f0*/  ULOP3.LUT UR4, UR4, 0x1, URZ, 0xc0, !UPT ;  /* 0x0000000104047892 */ /* 0x000fc8000f8ec0ff */
[----:B------:R-:W-:-:S11]  /*0500*/  UISETP.NE.U32.AND UP3, UPT, UR4, 0x1, UPT ;  /* 0x000000010400788c */ /* 0x000fd6000bf65070 */
.L_x_8:
[----:B------:R-:W3:Y:S01]  /*0510*/  SHFL.IDX PT, R0, R91, RZ, 0x1f ;  /* 0x00001fff5b007589 */ /* 0x000ee200000e0000 */
[----:B------:R-:W-:-:S04]  /*0520*/  UISETP.NE.AND UP0, UPT, UR22, 0x2, UPT ;  /* 0x000000021600788c */ /* 0x000fc8000bf05270 */
[----:B------:R-:W-:Y:S02]  /*0530*/  UISETP.EQ.AND UP1, UPT, UR35, URZ, !UP0 ;  /* 0x000000ff2300728c */ /* 0x000fe4000c722270 */
[----:B------:R-:W-:-:S04]  /*0540*/  USEL UR53, URZ, 0x1, UP0 ;  /* 0x00000001ff357887 */ /* 0x000fc80008000000 */
[----:B------:R-:W-:Y:S02]  /*0550*/  PLOP3.LUT P3, PT, P0, PT, UP1, 0x80, 0x8 ;  /* 0x000000000008781c */ /* 0x000fe4000076f018 */
[----:B---3--:R-:W-:-:S13]  /*0560*/  ISETP.NE.AND P1, PT, R0, RZ, PT ;  /* 0x000000ff0000720c */ /* 0x008fda0003f25270 */
[----:B------:R-:W-:Y:S05]  /*0570*/  @P1 BRA `(.L_x_9) ;  /* 0x0000000000c01947 */ /* 0x000fea0003800000 */
[----:B------:R-:W-:Y:S01]  /*0580*/  ELECT P1, URZ, PT ;  /* 0x0000000000ff782f */ /* 0x000fe20003820000 */
[----:B------:R-:W-:-:S12]  /*0590*/  BSSY.RECONVERGENT B0, `(.L_x_9) ;  /* 0x000002e000007945 */ /* 0x000fd80003800200 */
[----:B------:R-:W-:Y:S05]  /*05a0*/  @!P1 BRA `(.L_x_10) ;  /* 0x0000000000b09947 */ /* 0x000fea0003800000 */
[----:B------:R-:W-:Y:S01]  /*05b0*/  UMOV UR4, 0x400 ;  /* 0x0000040000047882 */ /* 0x000fe20000000000 */
[----:B------:R-:W-:Y:S01]  /*05c0*/  UMOV UR8, 0x1 ;  /* 0x0000000100087882 */ /* 0x000fe20000000000 */
[----:B------:R-:W-:Y:S01]  /*05d0*/  UMOV UR6, 0x5 ;  /* 0x0000000500067882 */ /* 0x000fe20000000000 */
[----:B------:R-:W-:Y:S02]  /*05e0*/  ULEA UR4, UR58, UR4, 0x18 ;  /* 0x000000043a047291 */ /* 0x000fe4000f8ec0ff */
[----:B------:R-:W-:-:S04]  /*05f0*/  UIADD3 UR8, UPT, UPT, -UR8, 0x100000, URZ ;  /* 0x0010000008087890 */ /* 0x000fc8000fffe1ff */
[----:B------:R-:W-:Y:S02]  /*0600*/  USHF.L.U32 UR9, UR8, 0xb, URZ ;  /* 0x0000000b08097899 */ /* 0x000fe400080006ff */
[----:B------:R-:W-:Y:S02]  /*0610*/  USHF.L.U32 UR8, UR8, 0x1, URZ ;  /* 0x0000000108087899 */ /* 0x000fe400080006ff */
[----:B------:R-:W-:-:S04]  /*0620*/  UIADD3 UR6, UPT, UPT, -UR6, 0x100000, URZ ;  /* 0x0010000006067890 */ /* 0x000fc8000fffe1ff */
[----:B------:R-:W-:Y:S02]  /*0630*/  USHF.L.U32 UR7, UR6, 0xb, URZ ;  /* 0x0000000b06077899 */ /* 0x000fe400080006ff */
[----:B------:R-:W-:Y:S01]  /*0640*/  USHF.L.U32 UR6, UR6, 0x1, URZ ;  /* 0x0000000106067899 */ /* 0x000fe200080006ff */
[----:B------:R-:W3:Y:S03]  /*0650*/  FENCE.VIEW.ASYNC.S ;  /* 0x00000000000073c6 */ /* 0x000ee60000000000 */
[----:B---3--:R3:W4:Y:S08]  /*0660*/  SYNCS.EXCH.64 URZ, [UR4], UR8 ;  /* 0x0000000804ff75b2 */ /* 0x0087300008000100 */
[----:B------:R3:W1:Y:S01]  /*0670*/  SYNCS.EXCH.64 URZ, [UR4+0x80], UR6 ;  /* 0x0000800604ff75b2 */ /* 0x0006620008000100 */
        /* <DEDUP_REMOVED lines=29> */
[----:B------:R3:W1:Y:S02]  /*0850*/  SYNCS.EXCH.64 URZ, [UR4+0xf8], UR6 ;  /* 0x0000f80604ff75b2 */ /* 0x0006640008000100 */
[----:B---34-:R-:W-:Y:S01]  /*0860*/  NOP ;  /* 0x0000000000007918 */ /* 0x018fe20000000000 */
.L_x_10:
[----:B------:R-:W-:Y:S05]  /*0870*/  BSYNC.RECONVERGENT B0 ;  /* 0x0000000000007941 */ /* 0x000fea0003800200 */
.L_x_9:
[----:B------:R-:W3:Y:S01]  /*0880*/  SHFL.IDX PT, R0, R91, RZ, 0x1f ;  /* 0x00001fff5b007589 */ /* 0x000ee200000e0000 */
[----:B------:R-:W-:Y:S01]  /*0890*/  NOP ;  /* 0x0000000000007918 */ /* 0x000fe20000000000 */
[----:B---3--:R-:W-:-:S13]  /*08a0*/  ISETP.NE.AND P1, PT, R0, 0x1, PT ;  /* 0x000000010000780c */ /* 0x008fda0003f25270 */
[----:B------:R-:W-:Y:S05]  /*08b0*/  @P1 BRA `(.L_x_11) ;  /* 0x0000000000541947 */ /* 0x000fea0003800000 */
        /* <DEDUP_REMOVED lines=10> */
[----:B------:R-:W-:Y:S01]  /*0960*/  ELECT P1, URZ, PT ;  /* 0x0000000000ff782f */ /* 0x000fe20003820000 */
[----:B------:R-:W3:Y:S02]  /*0970*/  FENCE.VIEW.ASYNC.S ;  /* 0x00000000000073c6 */ /* 0x000ee40000000000 */
[----:B---3--:R3:W4:Y:S08]  /*0980*/  SYNCS.EXCH.64 URZ, [UR4+0x100], UR8 ;  /* 0x0001000804ff75b2 */ /* 0x0087300008000100 */
[----:B------:R3:W1:Y:S01]  /*0990*/  SYNCS.EXCH.64 URZ, [UR4+0x120], UR6 ;  /* 0x0001200604ff75b2 */ /* 0x0006620008000100 */
[----:B------:R3:W1:Y:S01]  /*09a0*/  SYNCS.EXCH.64 URZ, [UR4+0x108], UR8 ;  /* 0x0001080804ff75b2 */ /* 0x0006620008000100 */
[----:B------:R3:W1:Y:S01]  /*09b0*/  SYNCS.EXCH.64 URZ, [UR4+0x128], UR6 ;  /* 0x0001280604ff75b2 */ /* 0x0006620008000100 */
[----:B------:R3:W1:Y:S01]  /*09c0*/  SYNCS.EXCH.64 URZ, [UR4+0x110], UR8 ;  /* 0x0001100804ff75b2 */ /* 0x0006620008000100 */
[----:B------:R3:W1:Y:S01]  /*09d0*/  SYNCS.EXCH.64 URZ, [UR4+0x130], UR6 ;  /* 0x0001300604ff75b2 */ /* 0x0006620008000100 */
[----:B------:R3:W1:Y:S01]  /*09e0*/  SYNCS.EXCH.64 URZ, [UR4+0x118], UR8 ;  /* 0x0001180804ff75b2 */ /* 0x0006620008000100 */
[----:B------:R3:W1:Y:S01]  /*09f0*/  SYNCS.EXCH.64 URZ, [UR4+0x138], UR6 ;  /* 0x0001380604ff75b2 */ /* 0x0006620008000100 */
[----:B------:R-:W-:Y:S01]  /*0a00*/  NOP ;  /* 0x0000000000007918 */ /* 0x000fe20000000000 */
.L_x_11:
[----:B------:R-:W2:Y:S01]  /*0a10*/  SHFL.IDX PT, R0, R91, RZ, 0x1f ;  /* 0x00001fff5b007589 */ /* 0x000ea200000e0000 */
[----:B------:R-:W-:Y:S01]  /*0a20*/  NOP ;  /* 0x0000000000007918 */ /* 0x000fe20000000000 */
[----:B--2---:R-:W-:-:S13]  /*0a30*/  ISETP.NE.AND P1, PT, R0, 0x3, PT ;  /* 0x000000030000780c */ /* 0x004fda0003f25270 */
[----:B------:R-:W-:Y:S05]  /*0a40*/  @P1 BRA `(.L_x_12) ;  /* 0x00000000002c1947 */ /* 0x000fea0003800000 */
[----:B---3--:R-:W-:Y:S01]  /*0a50*/  UMOV UR4, 0x400 ;  /* 0x0000040000047882 */ /* 0x008fe20000000000 */
[----:B------:R-:W-:Y:S01]  /*0a60*/  UMOV UR5, 0x20 ;  /* 0x0000002000057882 */ /* 0x000fe20000000000 */
[----:B------:R-:W-:Y:S02]  /*0a70*/  ULEA UR6, UR58, UR4, 0x18 ;  /* 0x000000043a067291 */ /* 0x000fe4000f8ec0ff */
[----:B------:R-:W-:-:S04]  /*0a80*/  UIADD3 UR4, UPT, UPT, -UR5, 0x100000, URZ ;  /* 0x0010000005047890 */ /* 0x000fc8000fffe1ff */
[----:B------:R-:W-:Y:S02]  /*0a90*/  USHF.L.U32 UR5, UR4, 0xb, URZ ;  /* 0x0000000b04057899 */ /* 0x000fe400080006ff */
[----:B------:R-:W-:Y:S01]  /*0aa0*/  USHF.L.U32 UR4, UR4, 0x1, URZ ;  /* 0x0000000104047899 */ /* 0x000fe200080006ff */
[----:B------:R-:W-:Y:S01]  /*0ab0*/  ELECT P1, URZ, PT ;  /* 0x0000000000ff782f */ /* 0x000fe20003820000 */
[----:B------:R-:W2:Y:S10]  /*0ac0*/  FENCE.VIEW.ASYNC.S ;  /* 0x00000000000073c6 */ /* 0x000eb40000000000 */
[----:B--2---:R2:W3:Y:S01]  /*0ad0*/  SYNCS.EXCH.64 URZ, [UR6+0x140], UR4 ;  /* 0x0001400406ff75b2 */ /* 0x0044e20008000100 */
[----:B------:R2:W1:Y:S01]  /*0ae0*/  SYNCS.EXCH.64 URZ, [UR6+0x148], UR4 ;  /* 0x0001480406ff75b2 */ /* 0x0004620008000100 */
[----:B------:R-:W-:Y:S01]  /*0af0*/  NOP ;  /* 0x0000000000007918 */ /* 0x000fe20000000000 */
.L_x_12:
[----:B------:R-:W4:Y:S01]  /*0b00*/  SHFL.IDX PT, R0, R91, RZ, 0x1f ;  /* 0x00001fff5b007589 */ /* 0x000f2200000e0000 */
[----:B------:R-:W-:Y:S01]  /*0b10*/  NOP ;  /* 0x0000000000007918 */ /* 0x000fe20000000000 */
[----:B----4-:R-:W-:-:S13]  /*0b20*/  ISETP.NE.AND P1, PT, R0, 0x4, PT ;  /* 0x000000040000780c */ /* 0x010fda0003f25270 */
[----:B------:R-:W-:Y:S05]  /*0b30*/  @P1 BRA `(.L_x_13) ;  /* 0x0000000000481947 */ /* 0x000fea0003800000 */
[----:B--23--:R-:W-:Y:S01]  /*0b40*/  UMOV UR4, 0xe20 ;  /* 0x00000e2000047882 */ /* 0x00cfe20000000000 */
[----:B------:R-:W-:Y:S01]  /*0b50*/  UMOV UR6, 0x400 ;  /* 0x0000040000067882 */ /* 0x000fe20000000000 */
[----:B------:R-:W-:Y:S01]  /*0b60*/  USEL UR4, UR4, 0xc20, UP3 ;  /* 0x00000c2004047887 */ /* 0x000fe20009800000 */
        /* <DEDUP_REMOVED lines=9> */
[----:B------:R-:W2:Y:S02]  /*0c00*/  FENCE.VIEW.ASYNC.S ;  /* 0x00000000000073c6 */ /* 0x000ea40000000000 */
[----:B--2---:R4:W2:Y:S08]  /*0c10*/  SYNCS.EXCH.64 URZ, [UR6+0x150], UR8 ;  /* 0x0001500806ff75b2 */ /* 0x0048b00008000100 */
[----:B------:R4:W3:Y:S01]  /*0c20*/  SYNCS.EXCH.64 URZ, [UR6+0x160], UR4 ;  /* 0x0001600406ff75b2 */ /* 0x0008e20008000100 */
[----:B------:R4:W1:Y:S01]  /*0c30*/  SYNCS.EXCH.64 URZ, [UR6+0x158], UR8 ;  /* 0x0001580806ff75b2 */ /* 0x0008620008000100 */
[----:B------:R4:W1:Y:S02]  /*0c40*/  SYNCS.EXCH.64 URZ, [UR6+0x168], UR4 ;  /* 0x0001680406ff75b2 */ /* 0x0008640008000100 */
[----:B----4-:R-:W-:Y:S01]  /*0c50*/  NOP ;  /* 0x0000000000007918 */ /* 0x010fe20000000000 */
.L_x_13:
[----:B------:R-:W4:Y:S01]  /*0c60*/  SHFL.IDX PT, R0, R91, RZ, 0x1f ;  /* 0x00001fff5b007589 */ /* 0x000f2200000e0000 */
[----:B------:R-:W-:Y:S01]  /*0c70*/  NOP ;  /* 0x0000000000007918 */ /* 0x000fe20000000000 */
[----:B----4-:R-:W-:-:S13]  /*0c80*/  ISETP.NE.AND P1, PT, R0, 0x5, PT ;  /* 0x000000050000780c */ /* 0x010fda0003f25270 */
[----:B------:R-:W-:Y:S05]  /*0c90*/  @P1 BRA `(.L_x_14) ;  /* 0x0000000000541947 */ /* 0x000fea0003800000 */
[----:B--23--:R-:W-:Y:S01]  /*0ca0*/  UMOV UR4, 0x400 ;  /* 0x0000040000047882 */ /* 0x00cfe20000000000 */
        /* <DEDUP_REMOVED lines=14> */
[----:B------:R4:W1:Y:S01]  /*0d90*/  SYNCS.EXCH.64 URZ, [UR4+0x198], UR8 ;  /* 0x0001980804ff75b2 */ /* 0x0008620008000100 */
[----:B------:R4:W1:Y:S01]  /*0da0*/  SYNCS.EXCH.64 URZ, [UR4+0x180], UR6 ;  /* 0x0001800604ff75b2 */ /* 0x0008620008000100 */
[----:B------:R4:W1:Y:S01]  /*0db0*/  SYNCS.EXCH.64 URZ, [UR4+0x1a0], UR8 ;  /* 0x0001a00804ff75b2 */ /* 0x0008620008000100 */
[----:B------:R4:W1:Y:S01]  /*0dc0*/  SYNCS.EXCH.64 URZ, [UR4+0x188], UR6 ;  /* 0x0001880604ff75b2 */ /* 0x0008620008000100 */
[----:B------:R4:W1:Y:S02]  /*0dd0*/  SYNCS.EXCH.64 URZ, [UR4+0x1a8], UR8 ;  /* 0x0001a80804ff75b2 */ /* 0x0008640008000100 */
[----:B----4-:R-:W-:Y:S01]  /*0de0*/  NOP ;  /* 0x0000000000007918 */ /* 0x010fe20000000000 */
.L_x_14:
[----:B------:R-:W4:Y:S01]  /*0df0*/  SHFL.IDX PT, R0, R91, RZ, 0x1f ;  /* 0x00001fff5b007589 */ /* 0x000f2200000e0000 */
[----:B------:R-:W-:Y:S01]  /*0e00*/  ISETP.NE.OR P0, PT, RZ, UR22, !P0 ;  /* 0x00000016ff007c0c */ /* 0x000fe2000c705670 */
[----:B------:R-:W-:Y:S01]  /*0e10*/  NOP ;  /* 0x0000000000007918 */ /* 0x000fe20000000000 */
[----:B----4-:R-:W-:-:S13]  /*0e20*/  ISETP.NE.AND P1, PT, R0, 0x3, PT ;  /* 0x000000030000780c */ /* 0x010fda0003f25270 */
[----:B------:R-:W-:Y:S05]  /*0e30*/  @P1 BRA `(.L_x_15) ;  /* 0x0000000000341947 */ /* 0x000fea0003800000 */
[----:B--23--:R-:W-:Y:S01]  /*0e40*/  UMOV UR4, 0x400 ;  /* 0x0000040000047882 */ /* 0x00cfe20000000000 */
[----:B------:R-:W-:Y:S01]  /*0e50*/  UMOV UR6, 0x20 ;  /* 0x0000002000067882 */ /* 0x000fe20000000000 */
[----:B------:R-:W-:Y:S02]  /*0e60*/  ULEA UR4, UR58, UR4, 0x18 ;  /* 0x000000043a047291 */ /* 0x000fe4000f8ec0ff */
[----:B------:R-:W-:-:S04]  /*0e70*/  UIADD3 UR6, UPT, UPT, -UR6, 0x100000, URZ ;  /* 0x0010000006067890 */ /* 0x000fc8000fffe1ff */
[----:B------:R-:W-:Y:S02]  /*0e80*/  USHF.L.U32 UR7, UR6, 0xb, URZ ;  /* 0x0000000b06077899 */ /* 0x000fe400080006ff */
[----:B------:R-:W-:Y:S01]  /*0e90*/  USHF.L.U32 UR6, UR6, 0x1, URZ ;  /* 0x0000000106067899 */ /* 0x000fe200080006ff */
[----:B------:R-:W-:Y:S01]  /*0ea0*/  ELECT P1, URZ, PT ;  /* 0x0000000000ff782f */ /* 0x000fe20003820000 */
[----:B------:R-:W2:Y:S10]  /*0eb0*/  FENCE.VIEW.ASYNC.S ;  /* 0x00000000000073c6 */ /* 0x000eb40000000000 */
[----:B--2---:R4:W2:Y:S01]  /*0ec0*/  SYNCS.EXCH.64 URZ, [UR4+0x1b0], UR6 ;  /* 0x0001b00604ff75b2 */ /* 0x0048a20008000100 */
[----:B------:R4:W3:Y:S01]  /*0ed0*/  SYNCS.EXCH.64 URZ, [UR4+0x1c0], UR6 ;  /* 0x0001c00604ff75b2 */ /* 0x0008e20008000100 */
[----:B------:R4:W1:Y:S01]  /*0ee0*/  SYNCS.EXCH.64 URZ, [UR4+0x1b8], UR6 ;  /* 0x0001b80604ff75b2 */ /* 0x0008620008000100 */
[----:B------:R4:W1:Y:S02]  /*0ef0*/  SYNCS.EXCH.64 URZ, [UR4+0x1c8], UR6 ;  /* 0x0001c80604ff75b2 */ /* 0x0008640008000100 */
[----:B----4-:R-:W-:Y:S01]  /*0f00*/  NOP ;  /* 0x0000000000007918 */ /* 0x010fe20000000000 */
.L_x_15:
[----:B------:R-:W-:Y:S01]  /*0f10*/  VOTEU.ALL UP0, P0 ;  /* 0x0000000000ff7886 */ /* 0x000fe20000000000 */
[----:B--23--:R-:W-:Y:S01]  /*0f20*/  UMOV UR4, 0x20 ;  /* 0x0000002000047882 */ /* 0x00cfe20000000000 */
[----:B------:R-:W2:Y:S01]  /*0f30*/  LDCU UR37, c[0x0][0x36c] ;  /* 0x00006d80ff2577ac */ /* 0x000ea20008000800 */
[----:B------:R-:W-:Y:S01]  /*0f40*/  NOP ;  /* 0x0000000000007918 */ /* 0x000fe20000000000 */
[----:B------:R-:W-:Y:S01]  /*0f50*/  LOP3.LUT R0, R99, 0x1f, RZ, 0xc0, !PT ;  /* 0x0000001f63007812 */ /* 0x000fe200078ec0ff */
[----:B------:R-:W-:Y:S01]  /*0f60*/  @!UP0 UMOV UR6, 0x400 ;  /* 0x0000040000068882 */ /* 0x000fe20000000000 */
[----:B------:R-:W-:-:S04]  /*0f70*/  @!UP0 UIADD3 UR4, UPT, UPT, -UR4, 0x100000, URZ ;  /* 0x0010000004048890 */ /* 0x000fc8000fffe1ff */
[----:B------:R-:W-:Y:S02]  /*0f80*/  @!UP0 USHF.L.U32 UR5, UR4, 0xb, URZ ;  /* 0x0000000b04058899 */ /* 0x000fe400080006ff */
[----:B------:R-:W-:Y:S02]  /*0f90*/  @!UP0 USHF.L.U32 UR4, UR4, 0x1, URZ ;  /* 0x0000000104048899 */ /* 0x000fe400080006ff */
[----:B------:R-:W-:Y:S01]  /*0fa0*/  @!UP0 ULEA UR6, UR58, UR6, 0x18 ;  /* 0x000000063a068291 */ /* 0x000fe2000f8ec0ff */
[----:B------:R-:W-:Y:S01]  /*0fb0*/  VOTEU.ALL UP0, P0 ;  /* 0x0000000000ff7886 */ /* 0x000fe20000000000 */
[----:B------:R-:W-:Y:S02]  /*0fc0*/  UISETP.NE.AND UP4, UPT, UR22, URZ, UPT ;  /* 0x000000ff1600728c */ /* 0x000fe4000bf85270 */
[----:B--2---:R-:W-:Y:S01]  /*0fd0*/  UISETP.EQ.U32.AND UP1, UPT, UR37, 0x1, UPT ;  /* 0x000000012500788c */ /* 0x004fe2000bf22070 */
[----:B------:R-:W2:Y:S07]  /*0fe0*/  FENCE.VIEW.ASYNC.S ;  /* 0x00000000000073c6 */ /* 0x000eae0000000000 */
[----:B--2---:R2:W3:Y:S01]  /*0ff0*/  @!UP0 SYNCS.EXCH.64 URZ, [UR6+0x1d0], UR4 ;  /* 0x0001d00406ff85b2 */ /* 0x0044e20008000100 */
[----:B------:R-:W-:Y:S05]  /*1000*/  BRA.U !UP1, `(.L_x_16) ;  /* 0x0000000109087547 */ /* 0x000fea000b800000 */
[----:B-1-3--:R-:W-:Y:S01]  /*1010*/  UCGABAR_ARV ;  /* 0x00000000000079c7 */ /* 0x00afe20008000000 */
[----:B------:R-:W-:Y:S05]  /*1020*/  BRA `(.L_x_17) ;  /* 0x0000000000047947 */ /* 0x000fea0003800000 */
.L_x_16:
[----:B-1-3--:R-:W-:Y:S01]  /*1030*/  NOP ;  /* 0x0000000000007918 */ /* 0x00afe20000000000 */
.L_x_17:
[----:B------:R-:W1:Y:S01]  /*1040*/  S2UR UR31, SR_CTAID.X ;  /* 0x00000000001f79c3 */ /* 0x000e620000002500 */
[----:B------:R-:W-:-:S05]  /*1050*/  CS2R.32 R3, SR_CgaSize ;  /* 0x0000000000037805 */ /* 0x000fca0000008a00 */
[----:B------:R-:W-:-:S05]  /*1060*/  IMAD R3, R3, -0xa0, RZ ;  /* 0xffffff6003037824 */ /* 0x000fca00078e02ff */
[----:B------:R-:W-:-:S14]  /*1070*/  R2UR UR7, R3 ;  /* 0x00000000030772ca */ /* 0x000fdc00000e0000 */
[----:B------:R-:W3:Y:S01]  /*1080*/  LDCU UR7, c[0x0][UR7+0x2b0] ;  /* 0x00005600070777ac */ /* 0x000ee20008000800 */
[----:B------:R-:W-:-:S05]  /*1090*/  CS2R.32 R3, SR_CgaSize ;  /* 0x0000000000037805 */ /* 0x000fca0000008a00 */
[----:B------:R-:W-:-:S05]  /*10a0*/  IMAD R3, R3, -0xa0, RZ ;  /* 0xffffff6003037824 */ /* 0x000fca00078e02ff */
[----:B------:R-:W-:-:S14]  /*10b0*/  R2UR UR10, R3 ;  /* 0x00000000030a72ca */ /* 0x000fdc00000e0000 */
[----:B------:R-:W4:Y:S01]  /*10c0*/  LDCU UR10, c[0x0][UR10+0x2b4] ;  /* 0x000056800a0a77ac */ /* 0x000f220008000800 */
[----:B------:R-:W4:Y:S01]  /*10d0*/  S2UR UR9, SR_CTAID.Y ;  /* 0x00000000000979c3 */ /* 0x000f220000002600 */
[----:B--2---:R-:W-:Y:S02]  /*10e0*/  USHF.R.U32.HI UR4, URZ, 0x2, UR58 ;  /* 0x00000002ff047899 */ /* 0x004fe4000801163a */
[----:B------:R-:W-:Y:S02]  /*10f0*/  ULOP3.LUT UR6, UR58, 0xc, URZ, 0xc0, !UPT ;  /* 0x0000000c3a067892 */ /* 0x000fe4000f8ec0ff */
[----:B------:R-:W-:Y:S02]  /*1100*/  ULOP3.LUT UR32, UR4, 0x3, URZ, 0xc0, !UPT ;  /* 0x0000000304207892 */ /* 0x000fe4000f8ec0ff */
[----:B------:R-:W-:Y:S01]  /*1110*/  ULOP3.LUT UR8, UR58, 0x3, URZ, 0xc0, !UPT ;  /* 0x000000033a087892 */ /* 0x000fe2000f8ec0ff */
[----:B------:R-:W2:Y:S01]  /*1120*/  S2UR UR36, SR_CTAID.Z ;  /* 0x00000000002479c3 */ /* 0x000ea20000002700 */
[----:B------:R-:W-:-:S02]  /*1130*/  ULOP3.LUT UR4, UR6, 0x1, UR58, 0xf8, !UPT ;  /* 0x0000000106047892 */ /* 0x000fc4000f8ef83a */
[----:B------:R-:W-:Y:S01]  /*1140*/  USHF.R.U32.HI UR5, URZ, 0x1, UR58 ;  /* 0x00000001ff057899 */ /* 0x000fe2000801163a */
[----:B------:R-:W-:-:S05]  /*1150*/  CS2R.32 R3, SR_CgaSize ;  /* 0x0000000000037805 */ /* 0x000fca0000008a00 */
[----:B------:R-:W-:-:S05]  /*1160*/  IMAD R3, R3, -0xa0, RZ ;  /* 0xffffff6003037824 */ /* 0x000fca00078e02ff */
[----:B------:R-:W-:-:S14]  /*1170*/  R2UR UR59, R3 ;  /* 0x00000000033b72ca */ /* 0x000fdc00000e0000 */
[----:B------:R-:W2:Y:S01]  /*1180*/  LDCU UR59, c[0x0][UR59+0x2a0] ;  /* 0x000054003b3b77ac */ /* 0x000ea20008000800 */
[----:B-1----:R-:W-:Y:S02]  /*1190*/  I2FP.F32.U32 R3, UR31 ;  /* 0x0000001f00037c45 */ /* 0x002fe40008201000 */
[----:B------:R-:W-:-:S05]  /*11a0*/  CS2R.32 R2, SR_CgaSize ;  /* 0x0000000000027805 */ /* 0x000fca0000008a00 */
[----:B------:R-:W-:-:S05]  /*11b0*/  IMAD R2, R2, -0xa0, RZ ;  /* 0xffffff6002027824 */ /* 0x000fca00078e02ff */
[----:B------:R-:W-:-:S14]  /*11c0*/  R2UR UR62, R2 ;  /* 0x00000000023e72ca */ /* 0x000fdc00000e0000 */
[----:B------:R-:W1:Y:S01]  /*11d0*/  LDCU UR62, c[0x0][UR62+0x2a4] ;  /* 0x000054803e3e77ac */ /* 0x000e620008000800 */
[----:B---3--:R-:W-:Y:S01]  /*11e0*/  FMUL R3, R3, UR7 ;  /* 0x0000000703037c20 */ /* 0x008fe20008400000 */
[----:B------:R-:W3:Y:S01]  /*11f0*/  LDCU UR23, c[0x0][0xb24] ;  /* 0x00016480ff1777ac */ /* 0x000ee20008000800 */
[----:B----4-:R-:W-:Y:S01]  /*1200*/  I2FP.F32.U32 R2, UR9 ;  /* 0x0000000900027c45 */ /* 0x010fe20008201000 */
[----:B------:R-:W-:-:S03]  /*1210*/  UISETP.GT.U32.AND UP1, UPT, UR8, 0xffff, UPT ;  /* 0x0000ffff0800788c */ /* 0x000fc6000bf24070 */
[----:B------:R-:W4:Y:S01]  /*1220*/  F2I.U32.TRUNC.NTZ R3, R3 ;  /* 0x0000000300037305 */ /* 0x000f22000020f000 */
[----:B------:R-:W-:Y:S01]  /*1230*/  UISETP.GT.U32.AND UP0, UPT, UR4, 0xffff, UPT ;  /* 0x0000ffff0400788c */ /* 0x000fe2000bf04070 */
[----:B------:R-:W-:Y:S01]  /*1240*/  FMUL R2, R2, UR10 ;  /* 0x0000000a02027c20 */ /* 0x000fe20008400000 */
[----:B------:R-:W-:Y:S02]  /*1250*/  ULOP3.LUT UR33, UR5, 0x1, URZ, 0xc0, !UPT ;  /* 0x0000000105217892 */ /* 0x000fe4000f8ec0ff */
[----:B------:R-:W-:Y:S02]  /*1260*/  USEL UR5, UR8, 0xffff, !UP1 ;  /* 0x0000ffff08057887 */ /* 0x000fe4000c800000 */
[----:B------:R-:W-:Y:S01]  /*1270*/  USEL UR4, UR4, 0xffff, !UP0 ;  /* 0x0000ffff04047887 */ /* 0x000fe2000c000000 */
[----:B------:R-:W2:Y:S01]  /*1280*/  F2I.U32.TRUNC.NTZ R2, R2 ;  /* 0x0000000200027305 */ /* 0x000ea2000020f000 */
[----:B------:R-:W-:Y:S02]  /*1290*/  ULOP3.LUT UR5, UR5, 0xffff, URZ, 0xc0, !UPT ;  /* 0x0000ffff05057892 */ /* 0x000fe4000f8ec0ff */
[----:B------:R-:W-:Y:S01]  /*12a0*/  ULOP3.LUT UR4, UR4, 0xffff, URZ, 0xc0, !UPT ;  /* 0x0000ffff04047892 */ /* 0x000fe2000f8ec0ff */
[----:B------:R-:W-:Y:S01]  /*12b0*/  UMOV UR25, 0x1111 ;  /* 0x0000111100197882 */ /* 0x000fe20000000000 */
[----:B------:R-:W-:Y:S01]  /*12c0*/  UMOV UR24, 0x5 ;  /* 0x0000000500187882 */ /* 0x000fe20000000000 */
[----:B----4-:R-:W-:Y:S01]  /*12d0*/  R2UR UR6, R3 ;  /* 0x00000000030672ca */ /* 0x010fe200000e0000 */
[----:B------:R-:W-:Y:S01]  /*12e0*/  USHF.L.U32 UR25, UR25, UR5, URZ ;  /* 0x0000000519197299 */ /* 0x000fe200080006ff */
[----:B------:R-:W-:Y:S01]  /*12f0*/  PRMT R3, RZ, 0x7610, R3 ;  /* 0x00007610ff037816 */ /* 0x000fe20000000003 */
[----:B------:R-:W-:-:S02]  /*1300*/  USHF.L.U32 UR24, UR24, UR4, URZ ;  /* 0x0000000418187299 */ /* 0x000fc400080006ff */
[----:B------:R-:W-:Y:S02]  /*1310*/  USHF.L.U32 UR30, UR58, 0x8, URZ ;  /* 0x000000083a1e7899 */ /* 0x000fe400080006ff */
[----:B------:R-:W-:Y:S01]  /*1320*/  USHF.L.U32 UR27, UR58, 0xb, URZ ;  /* 0x0000000b3a1b7899 */ /* 0x000fe200080006ff */
[----:B--2---:R-:W-:Y:S01]  /*1330*/  R2UR UR7, R2 ;  /* 0x00000000020772ca */ /* 0x004fe200000e0000 */
[----:B------:R-:W2:Y:S01]  /*1340*/  LDCU UR45, c[0x0][0xb24] ;  /* 0x00016480ff2d77ac */ /* 0x000ea20008000800 */
[----:B------:R-:W-:-:S03]  /*1350*/  PRMT R2, RZ, 0x7610, R2 ;  /* 0x00007610ff027816 */ /* 0x000fc60000000002 */
[----:B------:R-:W-:Y:S01]  /*1360*/  UIADD3 UR5, UPT, UPT, -UR6, URZ, URZ ;  /* 0x000000ff06057290 */ /* 0x000fe2000fffe1ff */
[----:B------:R-:W4:Y:S01]  /*1370*/  LDCU UR29, c[0x0][0xb30] ;  /* 0x00016600ff1d77ac */ /* 0x000f220008000800 */
[----:B------:R-:W-:-:S06]  /*1380*/  UISETP.NE.AND UP5, UPT, UR22, 0x2, UPT ;  /* 0x000000021600788c */ /* 0x000fcc000bfa5270 */
[----:B------:R-:W-:Y:S02]  /*1390*/  UIADD3 UR4, UPT, UPT, -UR7, URZ, URZ ;  /* 0x000000ff07047290 */ /* 0x000fe4000fffe1ff */
[----:B------:R-:W-:Y:S02]  /*13a0*/  ULOP3.LUT UR30, UR30, 0xc00, URZ, 0xc0, !UPT ;  /* 0x00000c001e1e7892 */ /* 0x000fe4000f8ec0ff */
[----:B------:R-:W-:Y:S02]  /*13b0*/  ULOP3.LUT UR27, UR27, 0x1000, URZ, 0xc0, !UPT ;  /* 0x000010001b1b7892 */ /* 0x000fe4000f8ec0ff */
[----:B---3--:R-:W-:Y:S01]  /*13c0*/  UISETP.GE.AND UP6, UPT, UR23, 0x1, UPT ;  /* 0x000000011700788c */ /* 0x008fe2000bfc6270 */
[----:B------:R-:W-:Y:S01]  /*13d0*/  UMOV UR26, UR9 ;  /* 0x00000009001a7c82 */ /* 0x000fe20008000000 */
[----:B------:R-:W-:Y:S01]  /*13e0*/  UMOV UR20, UR31 ;  /* 0x0000001f00147c82 */ /* 0x000fe20008000000 */
[----:B------:R-:W-:Y:S02]  /*13f0*/  UIMAD UR59, UR59, UR5, UR31 ;  /* 0x000000053b3b72a4 */ /* 0x000fe4000f8e021f */
[----:B-1----:R-:W-:Y:S01]  /*1400*/  UIMAD UR62, UR62, UR4, UR9 ;  /* 0x000000043e3e72a4 */ /* 0x002fe2000f8e0209 */
[----:B--2-4-:R-:W-:Y:S11]  /*1410*/  BRA.U UP4, `(.L_x_18) ;  /* 0x0000000104ac7547 */ /* 0x014ff6000b800000 */
[----:B------:R-:W-:Y:S02]  /*1420*/  UISETP.NE.AND UP0, UPT, UR62, URZ, UPT ;  /* 0x000000ff3e00728c */ /* 0x000fe4000bf05270 */
[----:B------:R-:W-:Y:S02]  /*1430*/  ULOP3.LUT UR4, UR59, 0x2, URZ, 0x3c, !UPT ;  /* 0x000000023b047892 */ /* 0x000fe4000f8e3cff */
[----:B------:R-:W-:Y:S02]  /*1440*/  UISETP.GT.U32.AND UP1, UPT, UR59, 0x1, UP0 ;  /* 0x000000013b00788c */ /* 0x000fe40008724070 */
[----:B------:R-:W-:Y:S02]  /*1450*/  UISETP.NE.AND UP2, UPT, UR62, 0x1, UPT ;  /* 0x000000013e00788c */ /* 0x000fe4000bf45270 */
[----:B------:R-:W-:Y:S02]  /*1460*/  UISETP.GT.U32.AND UP0, UPT, UR4, 0x1, UP0 ;  /* 0x000000010400788c */ /* 0x000fe40008704070 */
[----:B------:R-:W-:-:S02]  /*1470*/  USEL UR7, URZ, 0x1, UP1 ;  /* 0x00000001ff077887 */ /* 0x000fc40008800000 */
[----:B------:R-:W-:Y:S02]  /*1480*/  USEL UR8, URZ, 0x2, UP1 ;  /* 0x00000002ff087887 */ /* 0x000fe40008800000 */
[----:B------:R-:W-:Y:S02]  /*1490*/  UISETP.GT.U32.AND UP1, UPT, UR59, 0x1, UP2 ;  /* 0x000000013b00788c */ /* 0x000fe40009724070 */
[----:B------:R-:W-:Y:S02]  /*14a0*/  USEL UR12, URZ, 0x4, UP0 ;  /* 0x00000004ff0c7887 */ /* 0x000fe40008000000 */
[----:B------:R-:W-:Y:S02]  /*14b0*/  USEL UR15, URZ, 0x8, UP0 ;  /* 0x00000008ff0f7887 */ /* 0x000fe40008000000 */
[----:B------:R-:W-:Y:S02]  /*14c0*/  UISETP.GT.U32.AND UP0, UPT, UR4, 0x1, UP2 ;  /* 0x000000010400788c */ /* 0x000fe40009704070 */
[----:B------:R-:W-:-:S02]  /*14d0*/  USEL UR6, URZ, 0x10, UP1 ;  /* 0x00000010ff067887 */ /* 0x000fc40008800000 */
[----:B------:R-:W-:Y:S02]  /*14e0*/  USEL UR11, URZ, 0x20, UP1 ;  /* 0x00000020ff0b7887 */ /* 0x000fe40008800000 */
[----:B------:R-:W-:Y:S02]  /*14f0*/  UISETP.NE.AND UP1, UPT, UR62, 0x2, UPT ;  /* 0x000000023e00788c */ /* 0x000fe4000bf25270 */
[----:B------:R-:W-:Y:S02]  /*1500*/  USEL UR14, URZ, 0x40, UP0 ;  /* 0x00000040ff0e7887 */ /* 0x000fe40008000000 */
[----:B------:R-:W-:Y:S02]  /*1510*/  USEL UR16, URZ, 0x80, UP0 ;  /* 0x00000080ff107887 */ /* 0x000fe40008000000 */
[----:B------:R-:W-:Y:S02]  /*1520*/  UISETP.GT.U32.AND UP0, UPT, UR59, 0x1, UP1 ;  /* 0x000000013b00788c */ /* 0x000fe40008f04070 */
[----:B------:R-:W-:-:S02]  /*1530*/  UISETP.NE.AND UP2, UPT, UR62, 0x3, UPT ;  /* 0x000000033e00788c */ /* 0x000fc4000bf45270 */
[----:B------:R-:W-:Y:S02]  /*1540*/  USEL UR5, URZ, 0x100, UP0 ;  /* 0x00000100ff057887 */ /* 0x000fe40008000000 */
[----:B------:R-:W-:Y:S02]  /*1550*/  USEL UR10, URZ, 0x200, UP0 ;  /* 0x00000200ff0a7887 */ /* 0x000fe40008000000 */
[----:B------:R-:W-:Y:S02]  /*1560*/  UISETP.GT.U32.AND UP0, UPT, UR59, 0x1, UP2 ;  /* 0x000000013b00788c */ /* 0x000fe40009704070 */
[----:B------:R-:W-:Y:S02]  /*1570*/  UIADD3 UR5, UPT, UPT, UR5, UR6, UR7 ;  /* 0x0000000605057290 */ /* 0x000fe4000fffe007 */
[----:B------:R-:W-:Y:S02]  /*1580*/  USEL UR9, URZ, 0x1000, UP0 ;  /* 0x00001000ff097887 */ /* 0x000fe40008000000 */
[----:B------:R-:W-:-:S02]  /*1590*/  USEL UR13, URZ, 0x2000, UP0 ;  /* 0x00002000ff0d7887 */ /* 0x000fc40008000000 */
[----:B------:R-:W-:Y:S02]  /*15a0*/  UIADD3 UR5, UPT, UPT, UR8, UR9, UR5 ;  /* 0x0000000908057290 */ /* 0x000fe4000fffe005 */
[----:B------:R-:W-:Y:S02]  /*15b0*/  UISETP.GT.U32.AND UP1, UPT, UR4, 0x1, UP1 ;  /* 0x000000010400788c */ /* 0x000fe40008f24070 */
[----:B------:R-:W-:Y:S02]  /*15c0*/  UIADD3 UR5, UPT, UPT, UR10, UR11, UR5 ;  /* 0x0000000b0a057290 */ /* 0x000fe4000fffe005 */
[----:B------:R-:W-:Y:S02]  /*15d0*/  UISETP.GT.U32.AND UP0, UPT, UR4, 0x1, UP2 ;  /* 0x000000010400788c */ /* 0x000fe40009704070 */
[----:B------:R-:W-:Y:S02]  /*15e0*/  USEL UR4, URZ, 0x400, UP1 ;  /* 0x00000400ff047887 */ /* 0x000fe40008800000 */
[----:B------:R-:W-:-:S02]  /*15f0*/  UIADD3 UR5, UPT, UPT, UR12, UR13, UR5 ;  /* 0x0000000d0c057290 */ /* 0x000fc4000fffe005 */
[----:B------:R-:W-:Y:S02]  /*1600*/  USEL UR6, URZ, 0x4000, UP0 ;  /* 0x00004000ff067887 */ /* 0x000fe40008000000 */
[----:B------:R-:W-:Y:S02]  /*1610*/  UIADD3 UR5, UPT, UPT, UR4, UR14, UR5 ;  /* 0x0000000e04057290 */ /* 0x000fe4000fffe005 */
[----:B------:R-:W-:Y:S02]  /*1620*/  USEL UR7, URZ, 0x800, UP1 ;  /* 0x00000800ff077887 */ /* 0x000fe40008800000 */
[----:B------:R-:W-:Y:S02]  /*1630*/  ULOP3.LUT UR4, UR59, 0xfffffffe, URZ, 0xc0, !UPT ;  /* 0xfffffffe3b047892 */ /* 0x000fe4000f8ec0ff */
[----:B------:R-:W-:Y:S02]  /*1640*/  UIADD3 UR5, UPT, UPT, UR15, UR6, UR5 ;  /* 0x000000060f057290 */ /* 0x000fe4000fffe005 */
[----:B------:R-:W-:-:S02]  /*1650*/  ULEA UR4, UR62, UR4, 0x2 ;  /* 0x000000043e047291 */ /* 0x000fc4000f8e10ff */
[----:B------:R-:W-:Y:S02]  /*1660*/  USEL UR6, URZ, 0x8000, UP0 ;  /* 0x00008000ff067887 */ /* 0x000fe40008000000 */
[----:B------:R-:W-:-:S03]  /*1670*/  UIADD3 UR5, UPT, UPT, UR7, UR16, UR5 ;  /* 0x0000001007057290 */ /* 0x000fc6000fffe005 */
[----:B------:R-:W-:Y:S01]  /*1680*/  UMOV UR7, 0x3 ;  /* 0x0000000300077882 */ /* 0x000fe20000000000 */
[----:B------:R-:W-:Y:S02]  /*1690*/  UIADD3 UR5, UPT, UPT, UR5, UR6, URZ ;  /* 0x0000000605057290 */ /* 0x000fe4000fffe0ff */
[----:B------:R-:W-:-:S04]  /*16a0*/  USHF.L.U32 UR4, UR7, UR4, URZ ;  /* 0x0000000407047299 */ /* 0x000fc800080006ff */
[----:B------:R-:W-:Y:S02]  /*16b0*/  MOV R3, UR5 ;  /* 0x0000000500037c02 */ /* 0x000fe40008000f00 */
[----:B------:R-:W-:Y:S02]  /*16c0*/  MOV R2, UR4 ;  /* 0x0000000400027c02 */ /* 0x000fe40008000f00 */
.L_x_18:
[----:B------:R-:W-:Y:S05]  /*16d0*/  BRA.U !UP6, `(.L_x_19) ;  /* 0x000000010ed47547 */ /* 0x000fea000b800000 */
[----:B------:R-:W1:Y:S01]  /*16e0*/  LDCU.128 UR12, c[0x0][0xb10] ;  /* 0x00016200ff0c77ac */ /* 0x000e620008000c00 */
[----:B------:R-:W2:Y:S01]  /*16f0*/  LDCU UR6, c[0x0][0x370] ;  /* 0x00006e00ff0677ac */ /* 0x000ea20008000800 */
[----:B------:R-:W3:Y:S01]  /*1700*/  LDCU UR5, c[0x0][0x374] ;  /* 0x00006e80ff0577ac */ /* 0x000ee20008000800 */
[----:B------:R-:W4:Y:S01]  /*1710*/  LDCU UR28, c[0x0][0xb0c] ;  /* 0x00016180ff1c77ac */ /* 0x000f220008000800 */
[----:B------:R-:W4:Y:S01]  /*1720*/  LDCU UR4, c[0x0][0xb20] ;  /* 0x00016400ff0477ac */ /* 0x000f220008000800 */
[----:B------:R-:W4:Y:S01]  /*1730*/  LDCU.64 UR8, c[0x0][0xb28] ;  /* 0x00016500ff0877ac */ /* 0x000f220008000a00 */
[----:B-1----:R-:W-:Y:S02]  /*1740*/  UISETP.NE.AND UP0, UPT, UR14, 0x1, UPT ;  /* 0x000000010e00788c */ /* 0x002fe4000bf05270 */
[----:B---3--:R-:W-:Y:S02]  /*1750*/  UIMAD.WIDE.U32 UR10, UR5, UR15, URZ ;  /* 0x0000000f050a72a5 */ /* 0x008fe4000f8e00ff */
[----:B--2---:R-:W-:-:S02]  /*1760*/  UIMAD.WIDE.U32 UR18, UR6, UR12, URZ ;  /* 0x0000000c061272a5 */ /* 0x004fc4000f8e00ff */
[----:B----4-:R-:W-:Y:S02]  /*1770*/  UISETP.NE.AND UP1, UPT, UR28, 0x1, UPT ;  /* 0x000000011c00788c */ /* 0x010fe4000bf25270 */
[----:B------:R-:W-:Y:S01]  /*1780*/  UISETP.NE.AND UP2, UPT, UR23, 0x1, UPT ;  /* 0x000000011700788c */ /* 0x000fe2000bf45270 */
[----:B------:R-:W-:Y:S02]  /*1790*/  UMOV UR10, UR11 ;  /* 0x0000000b000a7c82 */ /* 0x000fe40008000000 */
[----:B------:R-:W-:Y:S01]  /*17a0*/  UMOV UR18, UR19 ;  /* 0x0000001300127c82 */ /* 0x000fe20008000000 */
[----:B------:R-:W-:Y:S02]  /*17b0*/  @UP0 USHF.R.U32.HI UR5, URZ, UR4, UR10 ;  /* 0x00000004ff050299 */ /* 0x000fe4000801160a */
[----:B------:R-:W-:Y:S02]  /*17c0*/  UIMAD.WIDE.U32 UR20, UR26, UR15, URZ ;  /* 0x0000000f1a1472a5 */ /* 0x000fe4000f8e00ff */
[----:B------:R-:W-:-:S02]  /*17d0*/  UIMAD.WIDE.U32 UR10, UR5, UR8, URZ ;  /* 0x00000008050a72a5 */ /* 0x000fc4000f8e00ff */
[----:B------:R-:W-:Y:S02]  /*17e0*/  @UP1 USHF.R.U32.HI UR6, URZ, UR13, UR18 ;  /* 0x0000000dff061299 */ /* 0x000fe40008011612 */
[----:B------:R-:W-:Y:S02]  /*17f0*/  UIMAD.WIDE.U32 UR16, UR31, UR12, URZ ;  /* 0x0000000c1f1072a5 */ /* 0x000fe4000f8e00ff */
[----:B------:R-:W-:Y:S01]  /*1800*/  UIMAD.WIDE.U32 UR18, UR6, UR8, URZ ;  /* 0x00000008061272a5 */ /* 0x000fe2000f8e00ff */
[----:B------:R-:W-:Y:S01]  /*1810*/  UMOV UR20, UR21 ;  /* 0x0000001500147c82 */ /* 0x000fe20008000000 */
[----:B------:R-:W-:Y:S01]  /*1820*/  UMOV UR10, UR11 ;  /* 0x0000000b000a7c82 */ /* 0x000fe20008000000 */
[----:B------:R-:W-:Y:S02]  /*1830*/  USHF.R.U32.HI UR20, URZ, UR4, UR20 ;  /* 0x00000004ff147299 */ /* 0x000fe40008011614 */
[----:B------:R-:W-:Y:S02]  /*1840*/  @UP2 USHF.R.U32.HI UR5, URZ, UR9, UR10 ;  /* 0x00000009ff052299 */ /* 0x000fe4000801160a */
[----:B------:R-:W-:Y:S01]  /*1850*/  UMOV UR7, UR19 ;  /* 0x0000001300077c82 */ /* 0x000fe20008000000 */
[----:B------:R-:W-:Y:S01]  /*1860*/  UMOV UR16, UR17 ;  /* 0x0000001100107c82 */ /* 0x000fe20008000000 */
[----:B------:R-:W-:-:S02]  /*1870*/  @UP2 USHF.R.U32.HI UR6, URZ, UR9, UR7 ;  /* 0x00000009ff062299 */ /* 0x000fc40008011607 */
[----:B------:R-:W-:Y:S02]  /*1880*/  USHF.R.U32.HI UR16, URZ, UR13, UR16 ;  /* 0x0000000dff107299 */ /* 0x000fe40008011610 */
[----:B------:R-:W-:Y:S02]  /*1890*/  USEL UR4, UR26, UR20, !UP0 ;  /* 0x000000141a047287 */ /* 0x000fe4000c000000 */
[----:B------:R-:W-:Y:S02]  /*18a0*/  UIMAD UR7, UR5, UR23, URZ ;  /* 0x00000017050772a4 */ /* 0x000fe4000f8e02ff */
[----:B------:R-:W-:Y:S02]  /*18b0*/  USEL UR5, UR31, UR16, !UP1 ;  /* 0x000000101f057287 */ /* 0x000fe4000c800000 */
[----:B------:R-:W-:Y:S02]  /*18c0*/  UIMAD UR12, UR6, UR23, URZ ;  /* 0x00000017060c72a4 */ /* 0x000fe4000f8e02ff */
[----:B------:R-:W-:-:S02]  /*18d0*/  UISETP.GE.AND UP0, UPT, UR4, UR7, UPT ;  /* 0x000000070400728c */ /* 0x000fc4000bf06270 */
[----:B------:R-:W-:Y:S02]  /*18e0*/  UIMAD.WIDE.U32 UR10, UR4, UR8, URZ ;  /* 0x00000008040a72a5 */ /* 0x000fe4000f8e00ff */
[----:B------:R-:W-:Y:S02]  /*18f0*/  UISETP.GE.OR UP0, UPT, UR5, UR12, UP0 ;  /* 0x0000000c0500728c */ /* 0x000fe40008706670 */
[----:B------:R-:W-:Y:S02]  /*1900*/  UIMAD.WIDE.U32 UR12, UR5, UR8, URZ ;  /* 0x00000008050c72a5 */ /* 0x000fe4000f8e00ff */
[----:B------:R-:W-:Y:S01]  /*1910*/  UIADD3 UR10, UPT, UPT, -UR4, URZ, URZ ;  /* 0x000000ff040a7290 */ /* 0x000fe2000fffe1ff */
[----:B------:R-:W-:Y:S01]  /*1920*/  UMOV UR8, UR11 ;  /* 0x0000000b00087c82 */ /* 0x000fe20008000000 */
[----:B------:R-:W-:Y:S02]  /*1930*/  UIADD3 UR20, UPT, UPT, -UR5, URZ, URZ ;  /* 0x000000ff05147290 */ /* 0x000fe4000fffe1ff */
[----:B------:R-:W-:-:S03]  /*1940*/  USHF.R.U32.HI UR8, URZ, UR9, UR8 ;  /* 0x00000009ff087299 */ /* 0x000fc60008011608 */
[----:B------:R-:W-:Y:S01]  /*1950*/  @!UP0 UMOV UR7, UR13 ;  /* 0x0000000d00078c82 */ /* 0x000fe20008000000 */
[----:B------:R-:W-:Y:S02]  /*1960*/  UIMAD UR26, UR14, UR10, UR26 ;  /* 0x0000000a0e1a72a4 */ /* 0x000fe4000f8e021a */
[----:B------:R-:W-:Y:S02]  /*1970*/  USEL UR8, UR4, UR8, !UP2 ;  /* 0x0000000804087287 */ /* 0x000fe4000d000000 */
[----:B------:R-:W-:Y:S02]  /*1980*/  @!UP0 USHF.R.U32.HI UR7, URZ, UR9, UR7 ;  /* 0x00000009ff078299 */ /* 0x000fe40008011607 */
[----:B------:R-:W-:Y:S02]  /*1990*/  UIADD3 UR9, UPT, UPT, -UR8, URZ, URZ ;  /* 0x000000ff08097290 */ /* 0x000fe4000fffe1ff */
[----:B------:R-:W-:Y:S02]  /*19a0*/  @!UP0 USEL UR7, UR5, UR7, !UP2 ;  /* 0x0000000705078287 */ /* 0x000fe4000d000000 */
[----:B------:R-:W-:-:S02]  /*19b0*/  UIMAD UR9, UR23, UR9, UR4 ;  /* 0x00000009170972a4 */ /* 0x000fc4000f8e0204 */
[----:B------:R-:W-:Y:S02]  /*19c0*/  @!UP0 UIADD3 UR8, UPT, UPT, UR8, -UR7, URZ ;  /* 0x8000000708088290 */ /* 0x000fe4000fffe0ff */
[----:B------:R-:W-:Y:S02]  /*19d0*/  @!UP0 UIMAD UR6, UR9, UR6, UR7 ;  /* 0x00000006090682a4 */ /* 0x000fe4000f8e0207 */
[----:B------:R-:W-:Y:S02]  /*19e0*/  @!UP0 UIMAD UR4, UR8, UR23, UR5 ;  /* 0x00000017080482a4 */ /* 0x000fe4000f8e0205 */
[----:B------:R-:W-:Y:S02]  /*19f0*/  UIMAD UR20, UR28, UR20, UR31 ;  /* 0x000000141c1472a4 */ /* 0x000fe4000f8e021f */
[----:B------:R-:W-:Y:S01]  /*1a00*/  UIMAD UR26, UR4, UR14, UR26 ;  /* 0x0000000e041a72a4 */ /* 0x000fe2000f8e021a */
[----:B------:R-:W-:Y:S02]  /*1a10*/  @!UP0 UMOV UR5, UR6 ;  /* 0x0000000600058c82 */ /* 0x000fe40008000000 */
[----:B------:R-:W-:-:S12]  /*1a20*/  UIMAD UR20, UR5, UR28, UR20 ;  /* 0x0000001c051472a4 */ /* 0x000fd8000f8e0214 */
.L_x_19:
[----:B------:R-:W-:-:S09]  /*1a30*/  UISETP.NE.AND UP0, UPT, UR29, 0x1, UPT ;  /* 0x000000011d00788c */ /* 0x000fd2000bf05270 */
[----:B------:R-:W-:Y:S05]  /*1a40*/  BRA.U UP0, `(.L_x_20) ;  /* 0x0000000100447547 */ /* 0x000fea000b800000 */
[----:B------:R-:W1:Y:S01]  /*1a50*/  LDCU.128 UR8, c[0x0][0xb10] ;  /* 0x00016200ff0877ac */ /* 0x000e620008000c00 */
[----:B------:R-:W2:Y:S01]  /*1a60*/  LDCU UR12, c[0x0][0xb0c] ;  /* 0x00016180ff0c77ac */ /* 0x000ea20008000800 */
[----:B------:R-:W3:Y:S01]  /*1a70*/  LDCU UR13, c[0x0][0xb20] ;  /* 0x00016400ff0d77ac */ /* 0x000ee20008000800 */
[----:B-1----:R-:W-:Y:S02]  /*1a80*/  UIMAD.WIDE.U32 UR6, UR20, UR8, URZ ;  /* 0x00000008140672a5 */ /* 0x002fe4000f8e00ff */
[----:B------:R-:W-:Y:S02]  /*1a90*/  UIMAD.WIDE.U32 UR4, UR26, UR11, URZ ;  /* 0x0000000b1a0472a5 */ /* 0x000fe4000f8e00ff */
[----:B--2---:R-:W-:Y:S02]  /*1aa0*/  UISETP.NE.AND UP1, UPT, UR12, 0x1, UPT ;  /* 0x000000010c00788c */ /* 0x004fe4000bf25270 */
[----:B------:R-:W-:Y:S01]  /*1ab0*/  UISETP.NE.AND UP0, UPT, UR10, 0x1, UPT ;  /* 0x000000010a00788c */ /* 0x000fe2000bf05270 */
[----:B------:R-:W-:-:S02]  /*1ac0*/  UMOV UR6, UR7 ;  /* 0x0000000700067c82 */ /* 0x000fc40008000000 */
[----:B------:R-:W-:Y:S01]  /*1ad0*/  UMOV UR4, UR5 ;  /* 0x0000000500047c82 */ /* 0x000fe20008000000 */
[----:B------:R-:W-:Y:S02]  /*1ae0*/  USHF.R.U32.HI UR6, URZ, UR9, UR6 ;  /* 0x00000009ff067299 */ /* 0x000fe40008011606 */
[----:B---3--:R-:W-:Y:S02]  /*1af0*/  USHF.R.U32.HI UR4, URZ, UR13, UR4 ;  /* 0x0000000dff047299 */ /* 0x008fe40008011604 */
[----:B------:R-:W-:Y:S02]  /*1b00*/  USEL UR5, UR20, UR6, !UP1 ;  /* 0x0000000614057287 */ /* 0x000fe4000c800000 */
[----:B------:R-:W-:-:S04]  /*1b10*/  USEL UR4, UR26, UR4, !UP0 ;  /* 0x000000041a047287 */ /* 0x000fc8000c000000 */
[----:B------:R-:W-:Y:S02]  /*1b20*/  UIADD3 UR6, UPT, UPT, -UR4, UR5, URZ ;  /* 0x0000000504067290 */ /* 0x000fe4000fffe1ff */
[----:B------:R-:W-:Y:S02]  /*1b30*/  UIADD3 UR4, UPT, UPT, UR4, -UR5, URZ ;  /* 0x8000000504047290 */ /* 0x000fe4000fffe0ff */
[----:B------:R-:W-:Y:S02]  /*1b40*/  UIMAD UR26, UR6, UR10, UR26 ;  /* 0x0000000a061a72a4 */ /* 0x000fe4000f8e021a */
[----:B------:R-:W-:-:S12]  /*1b50*/  UIMAD UR20, UR4, UR12, UR20 ;  /* 0x0000000c041472a4 */ /* 0x000fd8000f8e0214 */
.L_x_20:
[----:B------:R-:W-:-:S09]  /*1b60*/  UISETP.EQ.U32.AND UP0, UPT, UR37, 0x1, UPT ;  /* 0x000000012500788c */ /* 0x000fd2000bf02070 */
[----:B------:R-:W-:Y:S05]  /*1b70*/  BRA.U !UP0, `(.L_x_21) ;  /* 0x00000001080c7547 */ /* 0x000fea000b800000 */
[----:B------:R-:W-:Y:S01]  /*1b80*/  UCGABAR_WAIT ;  /* 0x0000000000007dc7 */ /* 0x000fe20008000000 */
[----:B------:R-:W-:Y:S01]  /*1b90*/  CCTL.IVALL ;  /* 0x00000000ff00798f */ /* 0x000fe20002000000 */
[----:B------:R-:W-:Y:S05]  /*1ba0*/  BRA `(.L_x_22) ;  /* 0x0000000000047947 */ /* 0x000fea0003800000 */
.L_x_21:
[----:B------:R-:W-:Y:S06]  /*1bb0*/  BAR.SYNC.DEFER_BLOCKING 0x0 ;  /* 0x0000000000007b1d */ /* 0x000fec0000010000 */
.L_x_22:
[----:B------:R-:W-:Y:S05]  /*1bc0*/  BRA.U UP5, `(.L_x_23) ;  /* 0x0000001905947547 */ /* 0x000fea000b800000 */
[----:B------:R-:W1:Y:S01]  /*1bd0*/  LDCU UR6, c[0x0][0x38c] ;  /* 0x00007180ff0677ac */ /* 0x000e620008000800 */
[----:B------:R-:W-:Y:S01]  /*1be0*/  PLOP3.LUT P1, PT, PT, PT, UP3, 0x80, 0x8 ;  /* 0x000000000008781c */ /* 0x000fe20003f2f038 */
[----:B------:R-:W-:Y:S01]  /*1bf0*/  IMAD.MOV.U32 R12, RZ, RZ, 0x1 ;  /* 0x00000001ff0c7424 */ /* 0x000fe200078e00ff */
[----:B------:R-:W-:Y:S01]  /*1c00*/  ISETP.NE.AND P2, PT, R0, RZ, P3 ;  /* 0x000000ff0000720c */ /* 0x000fe20001f45270 */
[----:B------:R-:W-:Y:S01]  /*1c10*/  USHF.L.U32 UR48, UR31, 0x7, URZ ;  /* 0x000000071f307899 */ /* 0x000fe200080006ff */
[----:B------:R-:W-:Y:S01]  /*1c20*/  PLOP3.LUT P1, PT, P1, PT, PT, 0x8, 0x80 ;  /* 0x000000000080781c */ /* 0x000fe20000f2e170 */
[----:B------:R-:W-:Y:S01]  /*1c30*/  USHF.L.U32 UR47, UR31, 0x6, URZ ;  /* 0x000000061f2f7899 */ /* 0x000fe200080006ff */
[----:B------:R-:W-:Y:S01]  /*1c40*/  CS2R R10, SRZ ;  /* 0x00000000000a7805 */ /* 0x000fe2000001ff00 */
[----:B------:R-:W-:Y:S01]  /*1c50*/  UMOV UR13, 0x400 ;  /* 0x00000400000d7882 */ /* 0x000fe20000000000 */
[----:B------:R-:W-:Y:S01]  /*1c60*/  UISETP.NE.AND UP1, UPT, UR22, URZ, UPT ;  /* 0x000000ff1600728c */ /* 0x000fe2000bf25270 */
[----:B------:R-:W-:Y:S01]  /*1c70*/  IMAD.MOV.U32 R9, RZ, RZ, RZ ;  /* 0x000000ffff097224 */ /* 0x000fe200078e00ff */
[----:B------:R-:W-:Y:S01]  /*1c80*/  ULEA UR13, UR58, UR13, 0x18 ;  /* 0x0000000d3a0d7291 */ /* 0x000fe2000f8ec0ff */
[----:B------:R-:W-:Y:S01]  /*1c90*/  IMAD.MOV.U32 R8, RZ, RZ, 0x1 ;  /* 0x00000001ff087424 */ /* 0x000fe200078e00ff */
[----:B------:R-:W-:-:S02]  /*1ca0*/  ULOP3.LUT UR48, UR48, 0x80, URZ, 0xc0, !UPT ;  /* 0x0000008030307892 */ /* 0x000fc4000f8ec0ff */
[----:B------:R-:W-:Y:S01]  /*1cb0*/  ULOP3.LUT UR47, UR47, 0x40, URZ, 0xc0, !UPT ;  /* 0x000000402f2f7892 */ /* 0x000fe2000f8ec0ff */
[----:B------:R-:W2:Y:S01]  /*1cc0*/  LDCU UR42, c[0x0][0x370] ;  /* 0x00006e00ff2a77ac */ /* 0x000ea20008000800 */
[----:B-1----:R-:W-:Y:S02]  /*1cd0*/  UIADD3 UR5, UPT, UPT, UR6, 0x3f, URZ ;  /* 0x0000003f06057890 */ /* 0x002fe4000fffe0ff */
[----:B------:R-:W-:Y:S02]  /*1ce0*/  UIADD3 UR50, UPT, UPT, UR6, 0x7e, URZ ;  /* 0x0000007e06327890 */ /* 0x000fe4000fffe0ff */
[----:B------:R-:W-:Y:S01]  /*1cf0*/  USHF.R.S32.HI UR4, URZ, 0x1f, UR5 ;  /* 0x0000001fff047899 */ /* 0x000fe20008011405 */
[----:B------:R-:W1:Y:S03]  /*1d00*/  LDCU.64 UR28, c[0x0][0x348] ;  /* 0x00006900ff1c77ac */ /* 0x000e660008000a00 */
[----:B------:R-:W-:-:S02]  /*1d10*/  ULEA.HI UR4, UR4, UR5, URZ, 0x6 ;  /* 0x0000000504047291 */ /* 0x000fc4000f8f30ff */
[----:B------:R-:W-:Y:S02]  /*1d20*/  UIADD3 UR5, UPT, UPT, UR6, -0x1, URZ ;  /* 0xffffffff06057890 */ /* 0x000fe4000fffe0ff */
[----:B------:R-:W-:Y:S02]  /*1d30*/  USHF.R.S32.HI UR44, URZ, 0x6, UR4 ;  /* 0x00000006ff2c7899 */ /* 0x000fe40008011404 */
[----:B------:R-:W-:Y:S02]  /*1d40*/  UISETP.GE.U32.AND UP2, UPT, UR5, -0x7f, UPT ;  /* 0xffffff810500788c */ /* 0x000fe4000bf46070 */
[----:B------:R-:W-:Y:S01]  /*1d50*/  UISETP.LT.U32.AND UP0, UPT, UR44, 0x10, UPT ;  /* 0x000000102c00788c */ /* 0x000fe2000bf01070 */
[----:B------:R-:W3:Y:S03]  /*1d60*/  LDCU UR41, c[0x0][0x374] ;  /* 0x00006e80ff2977ac */ /* 0x000ee60008000800 */
[----:B------:R-:W-:-:S02]  /*1d70*/  USEL UR43, UR44, 0x10, UP0 ;  /* 0x000000102c2b7887 */ /* 0x000fc40008000000 */
[----:B------:R-:W-:Y:S02]  /*1d80*/  USEL UR21, UR53, 0x2, UP1 ;  /* 0x0000000235157887 */ /* 0x000fe40008800000 */
[----:B------:R-:W-:Y:S02]  /*1d90*/  UIADD3 UR4, UPT, UPT, UR43, -0x1, URZ ;  /* 0xffffffff2b047890 */ /* 0x000fe4000fffe0ff */
[----:B------:R-:W-:Y:S02]  /*1da0*/  @UP2 UIADD3 UR4, UPT, UPT, UR43, URZ, URZ ;  /* 0x000000ff2b042290 */ /* 0x000fe4000fffe0ff */
[----:B------:R-:W-:Y:S02]  /*1db0*/  UIADD3 UR38, UPT, UPT, UR13, 0x6400, UR30 ;  /* 0x000064000d267890 */ /* 0x000fe4000fffe01e */
[----:B------:R-:W-:Y:S02]  /*1dc0*/  UIADD3 UR37, UPT, UPT, UR13, 0x16400, UR27 ;  /* 0x000164000d257890 */ /* 0x000fe4000fffe01b */
[----:B------:R-:W-:-:S02]  /*1dd0*/  ULEA UR48, UR33, UR48, 0x6 ;  /* 0x0000003021307291 */ /* 0x000fc4000f8e30ff */
[----:B------:R-:W-:Y:S02]  /*1de0*/  ULEA UR47, UR32, UR47, 0x4 ;  /* 0x0000002f202f7291 */ /* 0x000fe4000f8e20ff */
[----:B------:R-:W-:Y:S02]  /*1df0*/  UIADD3 UR49, UPT, UPT, UR44, -UR43, URZ ;  /* 0x8000002b2c317290 */ /* 0x000fe4000fffe0ff */
[----:B------:R-:W-:Y:S02]  /*1e00*/  UIADD3 UR31, UPT, UPT, UR4, 0x1, URZ ;  /* 0x00000001041f7890 */ /* 0x000fe4000fffe0ff */
[----:B------:R-:W-:Y:S01]  /*1e10*/  UIADD3 UR46, UPT, UPT, -UR4, URZ, URZ ;  /* 0x000000ff042e7290 */ /* 0x000fe2000fffe1ff */
[----:B-123--:R-:W-:-:S11]  /*1e20*/  UMOV UR6, URZ ;  /* 0x000000ff00067c82 */ /* 0x00efd60008000000 */
.L_x_43:
[----:B------:R-:W-:-:S09]  /*1e30*/  UISETP.NE.AND UP0, UPT, UR58, URZ, UPT ;  /* 0x000000ff3a00728c */ /* 0x000fd2000bf05270 */
[----:B-1----:R-:W-:Y:S05]  /*1e40*/  BRA.U UP0, `(.L_x_24) ;  /* 0x0000000100287547 */ /* 0x002fea000b800000 */
[----:B------:R-:W-:Y:S02]  /*1e50*/  LEA R0, R9, UR13, 0x3 ;  /* 0x0000000d09007c11 */ /* 0x000fe4000f8e18ff */
[----:B------:R-:W-:-:S04]  /*1e60*/  SHF.L.U32 R3, R8, 0x1f, RZ ;  /* 0x0000001f08037819 */ /* 0x000fc800000006ff */
[----:B------:R-:W1:Y:S02]  /*1e70*/  SYNCS.PHASECHK.TRANS64.TRYWAIT P0, [R0+URZ+0x1c0], R3 ;  /* 0x0001c003000075a7 */ /* 0x000e6400080011ff */
[----:B-1----:R-:W-:Y:S05]  /*1e80*/  @!P0 BRA `(.L_x_25) ;  /* 0x00000088008c8947 */ /* 0x002fea0003800000 */
.L_x_156:
[----:B------:R2:W-:Y:S01]  /*1e90*/  SYNCS.ARRIVE.TRANS64.A1T0 RZ, [R0+URZ+0x1b0], RZ ;  /* 0x0001b0ff00ff79a7 */ /* 0x0005e200081000ff */
[----:B------:R-:W-:-:S05]  /*1ea0*/  VIADD R9, R9, 0x1 ;  /* 0x0000000109097836 */ /* 0x000fca0000000000 */
[----:B------:R-:W-:-:S04]  /*1eb0*/  ISETP.NE.AND P0, PT, R9, 0x2, PT ;  /* 0x000000020900780c */ /* 0x000fc80003f05270 */
[----:B-1----:R-:W-:Y:S02]  /*1ec0*/  SEL R3, RZ, 0x1, P0 ;  /* 0x00000001ff037807 */ /* 0x002fe40000000000 */
[----:B------:R-:W-:Y:S02]  /*1ed0*/  SEL R9, R9, RZ, P0 ;  /* 0x000000ff09097207 */ /* 0x000fe40000000000 */
[----:B------:R-:W-:-:S07]  /*1ee0*/  LOP3.LUT R8, R8, R3, RZ, 0x3c, !PT ;  /* 0x0000000308087212 */ /* 0x000fce00078e3cff */
.L_x_24:
[----:B------:R-:W-:Y:S01]  /*1ef0*/  ULEA UR4, UR6, UR13, 0x3 ;  /* 0x0000000d06047291 */ /* 0x000fe2000f8e18ff */
[----:B--2---:R-:W-:Y:S01]  /*1f00*/  SHF.L.U32 R0, R12, 0x1f, RZ ;  /* 0x0000001f0c007819 */ /* 0x004fe200000006ff */
[----:B------:R-:W-:Y:S02]  /*1f10*/  UISETP.GE.U32.AND UP0, UPT, UR50, 0x7f, UPT ;  /* 0x0000007f3200788c */ /* 0x000fe4000bf06070 */
[----:B------:R-:W-:Y:S01]  /*1f20*/  ULEA UR11, UR26, UR48, 0x8 ;  /* 0x000000301a0b7291 */ /* 0x000fe2000f8e40ff */
[----:B------:R-:W-:-:S04]  /*1f30*/  UMOV UR7, URZ ;  /* 0x000000ff00077c82 */ /* 0x000fc80008000000 */
[----:B------:R1:W2:Y:S01]  /*1f40*/  SYNCS.PHASECHK.TRANS64.TRYWAIT P0, [UR4+0x80], R0 ;  /* 0x00008000ff0075a7 */ /* 0x0002a20008001104 */
[----:B------:R-:W-:-:S04]  /*1f50*/  ULEA.HI UR4, UR20, UR20, URZ, 0x1 ;  /* 0x0000001414047291 */ /* 0x000fc8000f8f08ff */
[----:B------:R-:W-:-:S04]  /*1f60*/  USHF.L.U32 UR4, UR4, 0x6, URZ ;  /* 0x0000000604047899 */ /* 0x000fc800080006ff */
[----:B------:R-:W-:-:S04]  /*1f70*/  ULOP3.LUT UR35, UR4, 0xffffff80, URZ, 0xc0, !UPT ;  /* 0xffffff8004237892 */ /* 0x000fc8000f8ec0ff */
[----:B------:R-:W-:Y:S01]  /*1f80*/  UIADD3 UR35, UPT, UPT, UR47, UR35, URZ ;  /* 0x000000232f237290 */ /* 0x000fe2000fffe0ff */
[----:B------:R-:W-:Y:S11]  /*1f90*/  BRA.U !UP0, `(.L_x_26) ;  /* 0x0000000108c87547 */ /* 0x000ff6000b800000 */
[----:B------:R-:W-:Y:S01]  /*1fa0*/  UMOV UR16, UR46 ;  /* 0x0000002e00107c82 */ /* 0x000fe20008000000 */
[----:B------:R-:W-:Y:S01]  /*1fb0*/  UMOV UR4, UR6 ;  /* 0x0000000600047c82 */ /* 0x000fe20008000000 */
[----:B------:R-:W-:-:S05]  /*1fc0*/  UMOV UR34, URZ ;  /* 0x000000ff00227c82 */ /* 0x000fca0008000000 */
.L_x_32:
[----:B------:R-:W-:Y:S01]  /*1fd0*/  ULEA UR33, UR4, UR13, 0x3 ;  /* 0x0000000d04217291 */ /* 0x000fe2000f8e18ff */
[----:B------:R-:W-:Y:S01]  /*1fe0*/  @P3 MOV R2, 0x6000 ;  /* 0x0000600000023802 */ /* 0x000fe20000000f00 */
[----:B--234-:R-:W-:Y:S10]  /*1ff0*/  @P0 BRA `(.L_x_27) ;  /* 0x00000000000c0947 */ /* 0x01cff40003800000 */
[----:B------:R-:W-:-:S04]  /*2000*/  SHF.L.U32 R3, R12, 0x1f, RZ ;  /* 0x0000001f0c037819 */ /* 0x000fc800000006ff */
[----:B------:R-:W2:Y:S02]  /*2010*/  SYNCS.PHASECHK.TRANS64.TRYWAIT P0, [UR33+0x80], R3 ;  /* 0x00008003ff0075a7 */ /* 0x000ea40008001121 */
[----:B--2---:R-:W-:Y:S05]  /*2020*/  @!P0 BRA `(.L_x_28) ;  /* 0x0000008800388947 */ /* 0x004fea0003800000 */
.L_x_27:
[----:B------:R2:W-:Y:S01]  /*2030*/  @P3 SYNCS.ARRIVE.TRANS64 RZ, [UR33], R2 ;  /* 0x00000002ffff39a7 */ /* 0x0005e20008000021 */
[----:B------:R-:W-:Y:S02]  /*2040*/  ULOP3.LUT UR5, UR21, 0x2, URZ, 0xfc, !UPT ;  /* 0x0000000215057892 */ /* 0x000fe4000f8efcff */
[----:B------:R-:W-:Y:S02]  /*2050*/  UIADD3 UR16, UPT, UPT, UR16, 0x1, URZ ;  /* 0x0000000110107890 */ /* 0x000fe4000fffe0ff */
[----:B------:R-:W-:Y:S02]  /*2060*/  UISETP.NE.AND UP0, UPT, UR5, 0x2, UPT ;  /* 0x000000020500788c */ /* 0x000fe4000bf05270 */
[----:B------:R-:W-:-:S07]  /*2070*/  UISETP.NE.AND UP2, UPT, UR16, 0x1, UPT ;  /* 0x000000011000788c */ /* 0x000fce000bf45270 */
[----:B------:R-:W-:Y:S05]  /*2080*/  BRA.U UP0, `(.L_x_29) ;  /* 0x0000000100047547 */ /* 0x000fea000b800000 */
[----:B------:R-:W-:Y:S05]  /*2090*/  BPT.TRAP 0x1 ;  /* 0x000000040000795c */ /* 0x000fea0000300000 */
.L_x_29:
[----:B------:R-:W-:Y:S04]  /*20a0*/  BSSY.RECONVERGENT B0, `(.L_x_30) ;  /* 0x0000003000007945 */ /* 0x000fe80003800200 */
[----:B------:R-:W-:Y:S05]  /*20b0*/  @!P2 BRA `(.L_x_31) ;  /* 0x000000000004a947 */ /* 0x000fea0003800000 */
[----:B------:R-:W-:Y:S05]  /*20c0*/  BPT.TRAP 0x1 ;  /* 0x000000040000795c */ /* 0x000fea0000300000 */
.L_x_31:
[----:B------:R-:W-:Y:S05]  /*20d0*/  BSYNC.RECONVERGENT B0 ;  /* 0x0000000000007941 */ /* 0x000fea0003800200 */
.L_x_30:
[----:B------:R-:W-:Y:S02]  /*20e0*/  UIADD3 UR5, UPT, UPT, UR4, 0x1, URZ ;  /* 0x0000000104057890 */ /* 0x000fe4000fffe0ff */
[----:B------:R-:W-:Y:S02]  /*20f0*/  ULEA UR32, UR4, UR30, 0xc ;  /* 0x0000001e04207291 */ /* 0x000fe4000f8e60ff */
[----:B------:R-:W-:Y:S02]  /*2100*/  UISETP.NE.AND UP0, UPT, UR5, 0x10, UPT ;  /* 0x000000100500788c */ /* 0x000fe4000bf05270 */
[----:B------:R-:W-:Y:S02]  /*2110*/  UIADD3 UR14, UP1, UPT, UR28, 0x80, URZ ;  /* 0x000000801c0e7890 */ /* 0x000fe4000ff3e0ff */
[----:B------:R-:W-:Y:S02]  /*2120*/  USEL UR7, URZ, 0x1, UP0 ;  /* 0x00000001ff077887 */ /* 0x000fe40008000000 */
[----:B------:R-:W-:-:S02]  /*2130*/  USEL UR6, UR5, URZ, UP0 ;  /* 0x000000ff05067287 */ /* 0x000fc40008000000 */
[----:B------:R-:W-:Y:S02]  /*2140*/  ULEA UR8, UR4, UR27, 0xd ;  /* 0x0000001b04087291 */ /* 0x000fe4000f8e68ff */
[----:B------:R-:W-:Y:S01]  /*2150*/  ULEA UR5, UR6, UR13, 0x3 ;  /* 0x0000000d06057291 */ /* 0x000fe2000f8e18ff */
[----:B------:R-:W-:Y:S01]  /*2160*/  LOP3.LUT R12, R12, UR7, RZ, 0x3c, !PT ;  /* 0x000000070c0c7c12 */ /* 0x000fe2000f8e3cff */
[----:B------:R-:W-:Y:S02]  /*2170*/  UIADD3 UR4, UP0, UPT, UR28, 0x180, URZ ;  /* 0x000001801c047890 */ /* 0x000fe4000ff1e0ff */
[----:B------:R-:W-:Y:S01]  /*2180*/  ULOP3.LUT UR33, UR33, 0xfefffff8, URZ, 0xc0, !UPT ;  /* 0xfefffff821217892 */ /* 0x000fe2000f8ec0ff */
[----:B-1----:R-:W-:Y:S01]  /*2190*/  SHF.L.U32 R0, R12, 0x1f, RZ ;  /* 0x0000001f0c007819 */ /* 0x002fe200000006ff */
[----:B------:R-:W-:Y:S02]  /*21a0*/  UIADD3.X UR15, UPT, UPT, URZ, UR29, URZ, UP1, !UPT ;  /* 0x0000001dff0f7290 */ /* 0x000fe40008ffe4ff */
[----:B------:R-:W-:Y:S01]  /*21b0*/  UIADD3 UR32, UPT, UPT, UR13, 0x6400, UR32 ;  /* 0x000064000d207890 */ /* 0x000fe2000fffe020 */
[----:B------:R3:W4:Y:S01]  /*21c0*/  SYNCS.PHASECHK.TRANS64.TRYWAIT P0, [UR5+0x80], R0 ;  /* 0x00008000ff0075a7 */ /* 0x0007220008001105 */
[----:B------:R-:W-:-:S02]  /*21d0*/  UPRMT UR17, URZ, 0x5410, UR25 ;  /* 0x00005410ff117896 */ /* 0x000fc40008000019 */
[----:B------:R-:W-:Y:S02]  /*21e0*/  UIADD3 UR8, UPT, UPT, UR13, 0x16400, UR8 ;  /* 0x000164000d087890 */ /* 0x000fe4000fffe008 */
[----:B------:R-:W-:Y:S02]  /*21f0*/  UIADD3.X UR5, UPT, UPT, URZ, UR29, URZ, UP0, !UPT ;  /* 0x0000001dff057290 */ /* 0x000fe400087fe4ff */
[----:B------:R-:W-:Y:S01]  /*2200*/  UPRMT UR7, URZ, 0x5410, UR24 ;  /* 0x00005410ff077896 */ /* 0x000fe20008000018 */
[----:B------:R-:W-:Y:S01]  /*2210*/  UMOV UR18, 0x0 ;  /* 0x0000000000127882 */ /* 0x000fe20000000000 */
[----:B------:R-:W-:Y:S01]  /*2220*/  UMOV UR19, 0x10000000 ;  /* 0x1000000000137882 */ /* 0x000fe20000000000 */
[----:B------:R-:W-:Y:S01]  /*2230*/  UMOV UR10, UR34 ;  /* 0x00000022000a7c82 */ /* 0x000fe20008000000 */
[----:B------:R-:W-:Y:S01]  /*2240*/  UMOV UR12, UR36 ;  /* 0x00000024000c7c82 */ /* 0x000fe20008000000 */
[----:B------:R-:W-:Y:S01]  /*2250*/  UMOV UR9, UR33 ;  /* 0x0000002100097c82 */ /* 0x000fe20008000000 */
[----:B------:R1:W-:Y:S03]  /*2260*/  UTMALDG.3D.MULTICAST.2CTA [UR32], [UR14], UR17, desc[UR18] ;  /* 0x000012200e0073b4 */ /* 0x0003e60008211811 */
[----:B------:R2:W-:Y:S01]  /*2270*/  UTMALDG.3D.MULTICAST.2CTA [UR8], [UR4], UR7, desc[UR18] ;  /* 0x00001208040073b4 */ /* 0x0005e20008211807 */
[----:B-1----:R-:W-:Y:S01]  /*2280*/  UIADD3 UR34, UPT, UPT, UR34, 0x40, URZ ;  /* 0x0000004022227890 */ /* 0x002fe2000fffe0ff */
[----:B--2---:R-:W-:Y:S01]  /*2290*/  UMOV UR7, UR31 ;  /* 0x0000001f00077c82 */ /* 0x004fe20008000000 */
[----:B------:R-:W-:Y:S01]  /*22a0*/  UMOV UR4, UR6 ;  /* 0x0000000600047c82 */ /* 0x000fe20008000000 */
[----:B------:R-:W-:Y:S09]  /*22b0*/  BRA.U UP2, `(.L_x_32) ;  /* 0xfffffffd02447547 */ /* 0x000ff2000b83ffff */
.L_x_26:
[----:B------:R-:W-:Y:S01]  /*22c0*/  ULEA UR4, UR6, UR13, 0x3 ;  /* 0x0000000d06047291 */ /* 0x000fe2000f8e18ff */
[----:B-1-3--:R-:W-:Y:S01]  /*22d0*/  SHF.L.U32 R0, R12, 0x1f, RZ ;  /* 0x0000001f0c007819 */ /* 0x00afe200000006ff */
[----:B------:R-:W-:Y:S01]  /*22e0*/  @!P1 SYNCS.ARRIVE.TRANS64.A1T0 RZ, [UR13+0x148], RZ ;  /* 0x000148ffffff99a7 */ /* 0x000fe2000810000d */
[----:B------:R-:W-:-:S06]  /*22f0*/  UISETP.GT.AND UP0, UPT, UR44, UR43, UPT ;  /* 0x0000002b2c00728c */ /* 0x000fcc000bf04270 */
[----:B--2-4-:R1:W2:Y:S03]  /*2300*/  SYNCS.PHASECHK.TRANS64.TRYWAIT P0, [UR4+0x80], R0 ;  /* 0x00008000ff0075a7 */ /* 0x0142a60008001104 */
[----:B------:R-:W-:Y:S05]  /*2310*/  BRA.U !UP0, `(.L_x_33) ;  /* 0x0000000108c07547 */ /* 0x000fea000b800000 */
[----:B------:R-:W-:Y:S01]  /*2320*/  UIADD3 UR26, UPT, UPT, UR49, UR7, URZ ;  /* 0x00000007311a7290 */ /* 0x000fe2000fffe0ff */
[----:B------:R-:W-:-:S11]  /*2330*/  UMOV UR4, UR6 ;  /* 0x0000000600047c82 */ /* 0x000fd60008000000 */
.L_x_39:
[----:B------:R-:W-:Y:S01]  /*2340*/  ULEA UR17, UR4, UR13, 0x3 ;  /* 0x0000000d04117291 */ /* 0x000fe2000f8e18ff */
[----:B--2---:R-:W-:Y:S01]  /*2350*/  @P3 MOV R2, 0x6000 ;  /* 0x0000600000023802 */ /* 0x004fe20000000f00 */
[----:B--2-4-:R-:W-:Y:S10]  /*2360*/  @P0 BRA `(.L_x_34) ;  /* 0x00000000000c0947 */ /* 0x014ff40003800000 */
[----:B------:R-:W-:-:S04]  /*2370*/  SHF.L.U32 R3, R12, 0x1f, RZ ;  /* 0x0000001f0c037819 */ /* 0x000fc800000006ff */
[----:B------:R-:W2:Y:S02]  /*2380*/  SYNCS.PHASECHK.TRANS64.TRYWAIT P0, [UR17+0x80], R3 ;  /* 0x00008003ff0075a7 */ /* 0x000ea40008001111 */
[----:B--2---:R-:W-:Y:S05]  /*2390*/  @!P0 BRA `(.L_x_35) ;  /* 0x0000008400748947 */ /* 0x004fea0003800000 */
.L_x_34:
[----:B------:R2:W-:Y:S01]  /*23a0*/  @P3 SYNCS.ARRIVE.TRANS64 RZ, [UR17], R2 ;  /* 0x00000002ffff39a7 */ /* 0x0005e20008000011 */
[----:B------:R-:W-:-:S04]  /*23b0*/  ULOP3.LUT UR5, UR21, 0x2, URZ, 0xfc, !UPT ;  /* 0x0000000215057892 */ /* 0x000fc8000f8efcff */
[----:B------:R-:W-:-:S09]  /*23c0*/  UISETP.NE.AND UP0, UPT, UR5, 0x2, UPT ;  /* 0x000000020500788c */ /* 0x000fd2000bf05270 */
[----:B------:R-:W-:Y:S05]  /*23d0*/  BRA.U UP0, `(.L_x_36) ;  /* 0x0000000100047547 */ /* 0x000fea000b800000 */
[----:B------:R-:W-:Y:S05]  /*23e0*/  BPT.TRAP 0x1 ;  /* 0x000000040000795c */ /* 0x000fea0000300000 */
.L_x_36:
[----:B------:R-:W-:Y:S04]  /*23f0*/  BSSY.RECONVERGENT B0, `(.L_x_37) ;  /* 0x0000003000007945 */ /* 0x000fe80003800200 */
[----:B------:R-:W-:Y:S05]  /*2400*/  @!P2 BRA `(.L_x_38) ;  /* 0x000000000004a947 */ /* 0x000fea0003800000 */
[----:B------:R-:W-:Y:S05]  /*2410*/  BPT.TRAP 0x1 ;  /* 0x000000040000795c */ /* 0x000fea0000300000 */
.L_x_38:
[----:B------:R-:W-:Y:S05]  /*2420*/  BSYNC.RECONVERGENT B0 ;  /* 0x0000000000007941 */ /* 0x000fea0003800200 */
.L_x_37:
[----:B------:R-:W-:Y:S02]  /*2430*/  UIADD3 UR5, UPT, UPT, UR4, 0x1, URZ ;  /* 0x0000000104057890 */ /* 0x000fe4000fffe0ff */
[----:B------:R-:W-:Y:S02]  /*2440*/  UIADD3 UR14, UP1, UPT, UR28, 0x80, URZ ;  /* 0x000000801c0e7890 */ /* 0x000fe4000ff3e0ff */
[----:B------:R-:W-:Y:S02]  /*2450*/  UISETP.NE.AND UP0, UPT, UR5, 0x10, UPT ;  /* 0x000000100500788c */ /* 0x000fe4000bf05270 */
[----:B------:R-:W-:Y:S02]  /*2460*/  ULEA UR16, UR4, UR38, 0xc ;  /* 0x0000002604107291 */ /* 0x000fe4000f8e60ff */
[----:B------:R-:W-:Y:S02]  /*2470*/  USEL UR8, URZ, 0x1, UP0 ;  /* 0x00000001ff087887 */ /* 0x000fe40008000000 */
[----:B------:R-:W-:-:S02]  /*2480*/  USEL UR6, UR5, URZ, UP0 ;  /* 0x000000ff05067287 */ /* 0x000fc40008000000 */
[----:B------:R-:W-:Y:S02]  /*2490*/  UIADD3 UR22, UP0, UPT, UR28, 0x180, URZ ;  /* 0x000001801c167890 */ /* 0x000fe4000ff1e0ff */
[----:B------:R-:W-:Y:S01]  /*24a0*/  ULEA UR5, UR6, UR13, 0x3 ;  /* 0x0000000d06057291 */ /* 0x000fe2000f8e18ff */
[----:B------:R-:W-:Y:S01]  /*24b0*/  LOP3.LUT R12, R12, UR8, RZ, 0x3c, !PT ;  /* 0x000000080c0c7c12 */ /* 0x000fe2000f8e3cff */
[----:B------:R-:W-:Y:S02]  /*24c0*/  ULEA UR8, UR4, UR37, 0xd ;  /* 0x0000002504087291 */ /* 0x000fe4000f8e68ff */
[----:B------:R-:W-:Y:S01]  /*24d0*/  USHF.L.U32 UR18, UR7, 0x6, URZ ;  /* 0x0000000607127899 */ /* 0x000fe200080006ff */
[----:B-1----:R-:W-:Y:S01]  /*24e0*/  SHF.L.U32 R0, R12, 0x1f, RZ ;  /* 0x0000001f0c007819 */ /* 0x002fe200000006ff */
[----:B------:R-:W-:Y:S02]  /*24f0*/  ULOP3.LUT UR17, UR17, 0xfefffff8, URZ, 0xc0, !UPT ;  /* 0xfefffff811117892 */ /* 0x000fe4000f8ec0ff */
[----:B------:R-:W-:Y:S01]  /*2500*/  UPRMT UR4, URZ, 0x5410, UR25 ;  /* 0x00005410ff047896 */ /* 0x000fe20008000019 */
[----:B------:R3:W4:Y:S01]  /*2510*/  SYNCS.PHASECHK.TRANS64.TRYWAIT P0, [UR5+0x80], R0 ;  /* 0x00008000ff0075a7 */ /* 0x0007220008001105 */
[----:B------:R-:W-:-:S02]  /*2520*/  UIADD3.X UR15, UPT, UPT, URZ, UR29, URZ, UP1, !UPT ;  /* 0x0000001dff0f7290 */ /* 0x000fc40008ffe4ff */
[----:B------:R-:W-:Y:S02]  /*2530*/  UPRMT UR5, URZ, 0x5410, UR24 ;  /* 0x00005410ff057896 */ /* 0x000fe40008000018 */
[----:B------:R-:W-:Y:S01]  /*2540*/  UIADD3.X UR23, UPT, UPT, URZ, UR29, URZ, UP0, !UPT ;  /* 0x0000001dff177290 */ /* 0x000fe200087fe4ff */
[----:B------:R-:W-:Y:S01]  /*2550*/  UMOV UR32, 0x0 ;  /* 0x0000000000207882 */ /* 0x000fe20000000000 */
[----:B------:R-:W-:Y:S01]  /*2560*/  UMOV UR33, 0x10000000 ;  /* 0x1000000000217882 */ /* 0x000fe20000000000 */
[----:B------:R-:W-:Y:S01]  /*2570*/  UMOV UR19, UR35 ;  /* 0x0000002300137c82 */ /* 0x000fe20008000000 */
[----:B------:R-:W-:Y:S01]  /*2580*/  UMOV UR20, UR36 ;  /* 0x0000002400147c82 */ /* 0x000fe20008000000 */
[----:B------:R-:W-:Y:S01]  /*2590*/  UMOV UR12, UR36 ;  /* 0x00000024000c7c82 */ /* 0x000fe20008000000 */
[----:B------:R-:W-:Y:S01]  /*25a0*/  UMOV UR9, UR17 ;  /* 0x0000001100097c82 */ /* 0x000fe20008000000 */
[----:B------:R-:W-:Y:S01]  /*25b0*/  UMOV UR10, UR18 ;  /* 0x00000012000a7c82 */ /* 0x000fe20008000000 */
[----:B------:R1:W-:Y:S01]  /*25c0*/  UTMALDG.3D.MULTICAST.2CTA [UR16], [UR14], UR4, desc[UR32] ;  /* 0x000020100e0073b4 */ /* 0x0003e20008211804 */
[----:B------:R-:W-:-:S04]  /*25d0*/  UIADD3 UR7, UPT, UPT, UR7, 0x1, URZ ;  /* 0x0000000107077890 */ /* 0x000fc8000fffe0ff */
[----:B------:R-:W-:Y:S01]  /*25e0*/  UISETP.NE.AND UP0, UPT, UR7, UR26, UPT ;  /* 0x0000001a0700728c */ /* 0x000fe2000bf05270 */
[----:B------:R3:W-:Y:S01]  /*25f0*/  UTMALDG.3D.MULTICAST.2CTA [UR8], [UR22], UR5, desc[UR32] ;  /* 0x00002008160073b4 */ /* 0x0007e20008211805 */
[----:B-1----:R-:W-:-:S07]  /*2600*/  UMOV UR4, UR6 ;  /* 0x0000000600047c82 */ /* 0x002fce0008000000 */
[----:B---3--:R-:W-:Y:S05]  /*2610*/  BRA.U UP0, `(.L_x_39) ;  /* 0xfffffffd00487547 */ /* 0x008fea000b83ffff */
.L_x_33:
[C---:B------:R-:W-:Y:S01]  /*2620*/  LEA R3, R11.reuse, UR13, 0x3 ;  /* 0x0000000d0b037c11 */ /* 0x040fe2000f8e18ff */
[----:B------:R-:W-:Y:S01]  /*2630*/  NOP ;  /* 0x0000000000007918 */ /* 0x000fe20000000000 */
[----:B-1----:R-:W-:Y:S02]  /*2640*/  SHF.L.U32 R0, R10, 0x1f, RZ ;  /* 0x0000001f0a007819 */ /* 0x002fe400000006ff */
[----:B------:R-:W-:Y:S02]  /*2650*/  LEA R5, R11, UR13, 0x4 ;  /* 0x0000000d0b057c11 */ /* 0x000fe4000f8e20ff */
[----:B--2-4-:R-:W1:Y:S02]  /*2660*/  SYNCS.PHASECHK.TRANS64.TRYWAIT P0, [R3+URZ+0x150], R0 ;  /* 0x00015000030075a7 */ /* 0x014e6400080011ff */
[----:B-1----:R-:W-:Y:S05]  /*2670*/  @!P0 BRA `(.L_x_40) ;  /* 0x0000008000d48947 */ /* 0x002fea0003800000 */
.L_x_159:
[----:B------:R-:W2:Y:S01]  /*2680*/  LDS.128 R4, [R5+0x1e0] ;  /* 0x0001e00005047984 */ /* 0x000ea20000000c00 */
[----:B------:R-:W-:Y:S01]  /*2690*/  UISETP.GE.AND UP0, UPT, UR45, 0x1, UPT ;  /* 0x000000012d00788c */ /* 0x000fe2000bf06270 */
[----:B------:R-:W-:Y:S01]  /*26a0*/  @!PT LDS RZ, [RZ] ;  /* 0x00000000fffff984 */ /* 0x000fe20000000800 */
[----:B------:R-:W-:Y:S01]  /*26b0*/  @!PT LDS RZ, [RZ] ;  /* 0x00000000fffff984 */ /* 0x000fe20000000800 */
[----:B------:R-:W-:Y:S01]  /*26c0*/  @!PT LDS RZ, [RZ] ;  /* 0x00000000fffff984 */ /* 0x000fe20000000800 */
[----:B------:R-:W-:Y:S01]  /*26d0*/  @!PT LDS RZ, [RZ] ;  /* 0x00000000fffff984 */ /* 0x000fe20000000800 */
[----:B------:R3:W-:Y:S06]  /*26e0*/  MEMBAR.ALL.CTA ;  /* 0x0000000000007992 */ /* 0x0007ec0000008000 */
[----:B---3--:R-:W3:Y:S01]  /*26f0*/  FENCE.VIEW.ASYNC.S ;  /* 0x00000000000073c6 */ /* 0x008ee20000000000 */
[----:B--2---:R-:W-:-:S13]  /*2700*/  LOP3.LUT P0, RZ, R6, 0x1, RZ, 0xc0, !PT ;  /* 0x0000000106ff7812 */ /* 0x004fda000780c0ff */
[----:B---3--:R-:W-:Y:S01]  /*2710*/  VOTEU.ANY UP1, P0 ;  /* 0x0000000000ff7886 */ /* 0x008fe20000020100 */
[----:B------:R-:W-:-:S13]  /*2720*/  PLOP3.LUT P0, PT, PT, PT, UP1, 0x80, 0x8 ;  /* 0x000000000008781c */ /* 0x000fda0003f0f018 */
[----:B-1----:R-:W-:Y:S02]  /*2730*/  @P0 LOP3.LUT R0, R5, 0xffff, RZ, 0xc0, !PT ;  /* 0x0000ffff05000812 */ /* 0x002fe400078ec0ff */
[----:B------:R-:W-:Y:S02]  /*2740*/  @P0 MOV R2, R4 ;  /* 0x0000000400020202 */ /* 0x000fe40000000f00 */
[----:B------:R-:W-:Y:S01]  /*2750*/  @P0 R2UR UR5, R0 ;  /* 0x00000000000502ca */ /* 0x000fe200000e0000 */
[----:B------:R-:W-:Y:S01]  /*2760*/  VIADD R0, R3, 0x160 ;  /* 0x0000016003007836 */ /* 0x000fe20000000000 */
[----:B------:R-:W-:Y:S02]  /*2770*/  @P0 SHF.R.U32.HI R4, RZ, 0x10, R5 ;  /* 0x00000010ff040819 */ /* 0x000fe40000011605 */
[----:B------:R-:W-:Y:S02]  /*2780*/  @P0 R2UR UR7, R2 ;  /* 0x00000000020702ca */ /* 0x000fe400000e0000 */
[----:B------:R-:W-:-:S02]  /*2790*/  PRMT R0, RZ, 0x654, R0 ;  /* 0x00000654ff007816 */ /* 0x000fc40000000000 */
[----:B------:R-:W-:Y:S02]  /*27a0*/  @P0 R2UR UR4, R4 ;  /* 0x00000000040402ca */ /* 0x000fe400000e0000 */
[----:B------:R1:W-:Y:S03]  /*27b0*/  SYNCS.ARRIVE.TRANS64.RED.A1T0 RZ, [R0+URZ], RZ ;  /* 0x000000ff00ff79a7 */ /* 0x0003e600081004ff */
[----:B------:R-:W-:-:S04]  /*27c0*/  @UP1 UMOV UR39, UR5 ;  /* 0x0000000500271c82 */ /* 0x000fc80008000000 */
[----:B------:R-:W-:-:S04]  /*27d0*/  @UP1 UMOV UR40, UR7 ;  /* 0x0000000700281c82 */ /* 0x000fc80008000000 */
[----:B------:R-:W-:Y:S01]  /*27e0*/  @UP1 UMOV UR36, UR4 ;  /* 0x0000000400241c82 */ /* 0x000fe20008000000 */
[----:B------:R-:W-:Y:S05]  /*27f0*/  BRA.U !UP0, `(.L_x_41) ;  /* 0x0000000108d47547 */ /* 0x000fea000b800000 */
[----:B------:R-:W2:Y:S01]  /*2800*/  LDCU.128 UR16, c[0x0][0xb10] ;  /* 0x00016200ff1077ac */ /* 0x000ea20008000c00 */
[----:B------:R-:W3:Y:S01]  /*2810*/  LDCU UR12, c[0x0][0xb20] ;  /* 0x00016400ff0c77ac */ /* 0x000ee20008000800 */
[----:B------:R-:W4:Y:S01]  /*2820*/  LDCU UR20, c[0x0][0xb0c] ;  /* 0x00016180ff1477ac */ /* 0x000f220008000800 */
[----:B------:R-:W1:Y:S01]  /*2830*/  LDCU.64 UR8, c[0x0][0xb28] ;  /* 0x00016500ff0877ac */ /* 0x000e620008000a00 */
[----:B------:R-:W-:Y:S02]  /*2840*/  UISETP.NE.AND UP3, UPT, UR45, 0x1, UPT ;  /* 0x000000012d00788c */ /* 0x000fe4000bf65270 */
[----:B--2---:R-:W-:Y:S02]  /*2850*/  UIMAD.WIDE.U32 UR10, UR41, UR19, URZ ;  /* 0x00000013290a72a5 */ /* 0x004fe4000f8e00ff */
[----:B------:R-:W-:Y:S02]  /*2860*/  UIMAD.WIDE.U32 UR4, UR42, UR16, URZ ;  /* 0x000000102a0472a5 */ /* 0x000fe4000f8e00ff */
[----:B------:R-:W-:-:S02]  /*2870*/  UISETP.NE.AND UP0, UPT, UR18, 0x1, UPT ;  /* 0x000000011200788c */ /* 0x000fc4000bf05270 */
[----:B------:R-:W-:Y:S01]  /*2880*/  UIMAD.WIDE.U32 UR22, UR39, UR19, URZ ;  /* 0x00000013271672a5 */ /* 0x000fe2000f8e00ff */
[----:B------:R-:W-:Y:S02]  /*2890*/  UMOV UR10, UR11 ;  /* 0x0000000b000a7c82 */ /* 0x000fe40008000000 */
[----:B------:R-:W-:Y:S01]  /*28a0*/  UMOV UR4, UR5 ;  /* 0x0000000500047c82 */ /* 0x000fe20008000000 */
[----:B---3--:R-:W-:Y:S02]  /*28b0*/  USHF.R.U32.HI UR10, URZ, UR12, UR10 ;  /* 0x0000000cff0a7299 */ /* 0x008fe4000801160a */
[----:B----4-:R-:W-:Y:S02]  /*28c0*/  UISETP.NE.AND UP2, UPT, UR20, 0x1, UPT ;  /* 0x000000011400788c */ /* 0x010fe4000bf45270 */
[----:B------:R-:W-:Y:S02]  /*28d0*/  USHF.R.U32.HI UR4, URZ, UR17, UR4 ;  /* 0x00000011ff047299 */ /* 0x000fe40008011604 */
[----:B------:R-:W-:-:S02]  /*28e0*/  USEL UR5, UR41, UR10, !UP0 ;  /* 0x0000000a29057287 */ /* 0x000fc4000c000000 */
[----:B------:R-:W-:Y:S02]  /*28f0*/  USEL UR7, UR42, UR4, !UP2 ;  /* 0x000000042a077287 */ /* 0x000fe4000d000000 */
[----:B-1----:R-:W-:Y:S01]  /*2900*/  UIMAD.WIDE.U32 UR10, UR5, UR8, URZ ;  /* 0x00000008050a72a5 */ /* 0x002fe2000f8e00ff */
[----:B------:R-:W-:Y:S01]  /*2910*/  UMOV UR4, UR23 ;  /* 0x0000001700047c82 */ /* 0x000fe20008000000 */
[----:B------:R-:W-:Y:S02]  /*2920*/  UIMAD.WIDE.U32 UR14, UR40, UR16, URZ ;  /* 0x00000010280e72a5 */ /* 0x000fe4000f8e00ff */
[----:B------:R-:W-:-:S03]  /*2930*/  UIMAD.WIDE.U32 UR22, UR7, UR8, URZ ;  /* 0x00000008071672a5 */ /* 0x000fc6000f8e00ff */
[----:B------:R-:W-:Y:S01]  /*2940*/  UMOV UR10, UR11 ;  /* 0x0000000b000a7c82 */ /* 0x000fe20008000000 */
[----:B------:R-:W-:Y:S02]  /*2950*/  USHF.R.U32.HI UR4, URZ, UR12, UR4 ;  /* 0x0000000cff047299 */ /* 0x000fe40008011604 */
[----:B------:R-:W-:Y:S01]  /*2960*/  @UP3 USHF.R.U32.HI UR5, URZ, UR9, UR10 ;  /* 0x00000009ff053299 */ /* 0x000fe2000801160a */
[----:B------:R-:W-:Y:S01]  /*2970*/  UMOV UR14, UR15 ;  /* 0x0000000f000e7c82 */ /* 0x000fe20008000000 */
[----:B------:R-:W-:Y:S01]  /*2980*/  UMOV UR22, UR23 ;  /* 0x0000001700167c82 */ /* 0x000fe20008000000 */
[----:B------:R-:W-:Y:S02]  /*2990*/  USHF.R.U32.HI UR17, URZ, UR17, UR14 ;  /* 0x00000011ff117299 */ /* 0x000fe4000801160e */
[----:B------:R-:W-:Y:S02]  /*29a0*/  USEL UR4, UR39, UR4, !UP0 ;  /* 0x0000000427047287 */ /* 0x000fe4000c000000 */
[----:B------:R-:W-:-:S02]  /*29b0*/  @UP3 USHF.R.U32.HI UR7, URZ, UR9, UR22 ;  /* 0x00000009ff073299 */ /* 0x000fc40008011616 */
[----:B------:R-:W-:Y:S02]  /*29c0*/  UIMAD UR10, UR45, UR5, URZ ;  /* 0x000000052d0a72a4 */ /* 0x000fe4000f8e02ff */
[----:B------:R-:W-:Y:S02]  /*29d0*/  USEL UR5, UR40, UR17, !UP2 ;  /* 0x0000001128057287 */ /* 0x000fe4000d000000 */
[----:B------:R-:W-:Y:S02]  /*29e0*/  UIMAD UR12, UR45, UR7, URZ ;  /* 0x000000072d0c72a4 */ /* 0x000fe4000f8e02ff */
[----:B------:R-:W-:Y:S02]  /*29f0*/  UISETP.GE.AND UP0, UPT, UR4, UR10, UPT ;  /* 0x0000000a0400728c */ /* 0x000fe4000bf06270 */
[----:B------:R-:W-:Y:S02]  /*2a00*/  UIMAD.WIDE.U32 UR10, UR4, UR8, URZ ;  /* 0x00000008040a72a5 */ /* 0x000fe4000f8e00ff */
[----:B------:R-:W-:-:S02]  /*2a10*/  UISETP.GE.OR UP0, UPT, UR5, UR12, UP0 ;  /* 0x0000000c0500728c */ /* 0x000fc40008706670 */
        /* <DEDUP_REMOVED lines=19> */
.L_x_41:
[----:B------:R-:W2:Y:S02]  /*2b50*/  LDCU UR4, c[0x0][0xb30] ;  /* 0x00016600ff0477ac */ /* 0x000ea40008000800 */
[----:B--2---:R-:W-:-:S09]  /*2b60*/  UISETP.NE.AND UP0, UPT, UR4, 0x1, UPT ;  /* 0x000000010400788c */ /* 0x004fd2000bf05270 */
[----:B------:R-:W-:Y:S05]  /*2b70*/  BRA.U UP0, `(.L_x_42) ;  /* 0x0000000100447547 */ /* 0x000fea000b800000 */
[----:B------:R-:W2:Y:S01]  /*2b80*/  LDCU.128 UR16, c[0x0][0xb10] ;  /* 0x00016200ff1077ac */ /* 0x000ea20008000c00 */
[----:B------:R-:W3:Y:S01]  /*2b90*/  LDCU UR10, c[0x0][0xb0c] ;  /* 0x00016180ff0a77ac */ /* 0x000ee20008000800 */
[----:B------:R-:W4:Y:S01]  /*2ba0*/  LDCU UR7, c[0x0][0xb20] ;  /* 0x00016400ff0777ac */ /* 0x000f220008000800 */
[----:B--2---:R-:W-:Y:S02]  /*2bb0*/  UIMAD.WIDE.U32 UR8, UR40, UR16, URZ ;  /* 0x00000010280872a5 */ /* 0x004fe4000f8e00ff */
[----:B------:R-:W-:Y:S02]  /*2bc0*/  UIMAD.WIDE.U32 UR4, UR39, UR19, URZ ;  /* 0x00000013270472a5 */ /* 0x000fe4000f8e00ff */
[----:B---3--:R-:W-:Y:S02]  /*2bd0*/  UISETP.NE.AND UP2, UPT, UR10, 0x1, UPT ;  /* 0x000000010a00788c */ /* 0x008fe4000bf45270 */
[----:B------:R-:W-:Y:S01]  /*2be0*/  UISETP.NE.AND UP0, UPT, UR18, 0x1, UPT ;  /* 0x000000011200788c */ /* 0x000fe2000bf05270 */
[----:B------:R-:W-:-:S02]  /*2bf0*/  UMOV UR8, UR9 ;  /* 0x0000000900087c82 */ /* 0x000fc40008000000 */
[----:B------:R-:W-:Y:S01]  /*2c00*/  UMOV UR4, UR5 ;  /* 0x0000000500047c82 */ /* 0x000fe20008000000 */
[----:B------:R-:W-:Y:S02]  /*2c10*/  USHF.R.U32.HI UR17, URZ, UR17, UR8 ;  /* 0x00000011ff117299 */ /* 0x000fe40008011608 */
[----:B----4-:R-:W-:Y:S02]  /*2c20*/  USHF.R.U32.HI UR4, URZ, UR7, UR4 ;  /* 0x00000007ff047299 */ /* 0x010fe40008011604 */
[----:B------:R-:W-:Y:S02]  /*2c30*/  USEL UR5, UR40, UR17, !UP2 ;  /* 0x0000001128057287 */ /* 0x000fe4000d000000 */
[----:B------:R-:W-:-:S04]  /*2c40*/  USEL UR4, UR39, UR4, !UP0 ;  /* 0x0000000427047287 */ /* 0x000fc8000c000000 */
[----:B------:R-:W-:Y:S02]  /*2c50*/  UIADD3 UR7, UPT, UPT, UR5, -UR4, URZ ;  /* 0x8000000405077290 */ /* 0x000fe4000fffe0ff */
[----:B------:R-:W-:Y:S02]  /*2c60*/  UIADD3 UR4, UPT, UPT, -UR5, UR4, URZ ;  /* 0x0000000405047290 */ /* 0x000fe4000fffe1ff */
[----:B------:R-:W-:Y:S02]  /*2c70*/  UIMAD UR39, UR7, UR18, UR39 ;  /* 0x00000012072772a4 */ /* 0x000fe4000f8e0227 */
[----:B------:R-:W-:-:S12]  /*2c80*/  UIMAD UR40, UR4, UR10, UR40 ;  /* 0x0000000a042872a4 */ /* 0x000fd8000f8e0228 */
.L_x_42:
[----:B------:R-:W-:Y:S01]  /*2c90*/  VIADD R11, R11, 0x1 ;  /* 0x000000010b0b7836 */ /* 0x000fe20000000000 */
[----:B------:R-:W-:Y:S01]  /*2ca0*/  PLOP3.LUT P1, PT, PT, PT, PT, 0x80, 0x8 ;  /* 0x000000000008781c */ /* 0x000fe20003f2f070 */
[----:B------:R-:W-:Y:S02]  /*2cb0*/  UIADD3 UR20, UPT, UPT, UR40, UR59, URZ ;  /* 0x0000003b28147290 */ /* 0x000fe4000fffe0ff */
[----:B------:R-:W-:Y:S01]  /*2cc0*/  UIADD3 UR26, UPT, UPT, UR39, UR62, URZ ;  /* 0x0000003e271a7290 */ /* 0x000fe2000fffe0ff */
[----:B------:R-:W-:-:S04]  /*2cd0*/  ISETP.NE.AND P0, PT, R11, 0x2, PT ;  /* 0x000000020b00780c */ /* 0x000fc80003f05270 */
[----:B------:R-:W-:Y:S02]  /*2ce0*/  SEL R3, RZ, 0x1, P0 ;  /* 0x00000001ff037807 */ /* 0x000fe40000000000 */
[----:B------:R-:W-:Y:S02]  /*2cf0*/  SEL R11, R11, RZ, P0 ;  /* 0x000000ff0b0b7207 */ /* 0x000fe40000000000 */
[----:B------:R-:W-:Y:S01]  /*2d00*/  LOP3.LUT R10, R10, R3, RZ, 0x3c, !PT ;  /* 0x000000030a0a7212 */ /* 0x000fe200078e3cff */
[----:B------:R-:W-:Y:S06]  /*2d10*/  BRA.U UP1, `(.L_x_43) ;  /* 0xfffffff101447547 */ /* 0x000fec000b83ffff */
[----:B------:R-:W-:Y:S01]  /*2d20*/  UIADD3 UR13, UPT, UPT, UR13, 0x80, URZ ;  /* 0x000000800d0d7890 */ /* 0x000fe2000fffe0ff */
[----:B------:R-:W-:-:S03]  /*2d30*/  SHF.L.U32 R3, R12, 0x1f, RZ ;  /* 0x0000001f0c037819 */ /* 0x000fc600000006ff */
[----:B------:R-:W-:-:S09]  /*2d40*/  ULEA UR4, UR6, UR13, 0x3 ;  /* 0x0000000d06047291 */ /* 0x000fd2000f8e18ff */
[----:B------:R-:W2:Y:S02]  /*2d50*/  SYNCS.PHASECHK.TRANS64.TRYWAIT P0, [UR4], R3 ;  /* 0x00000003ff0075a7 */ /* 0x000ea40008001104 */
[----:B--2---:R-:W-:Y:S05]  /*2d60*/  @!P0 BRA `(.L_x_44) ;  /* 0x0000007c002c8947 */ /* 0x004fea0003800000 */
.L_x_161:
[----:B------:R-:W-:-:S04]  /*2d70*/  UIADD3 UR4, UPT, UPT, UR6, 0x1, URZ ;  /* 0x0000000106047890 */ /* 0x000fc8000fffe0ff */
[----:B------:R-:W-:-:S04]  /*2d80*/  UISETP.NE.AND UP0, UPT, UR4, 0x10, UPT ;  /* 0x000000100400788c */ /* 0x000fc8000bf05270 */
[----:B------:R-:W-:Y:S02]  /*2d90*/  USEL UR6, URZ, 0x1, UP0 ;  /* 0x00000001ff067887 */ /* 0x000fe40008000000 */
[----:B------:R-:W-:-:S04]  /*2da0*/  USEL UR4, UR4, URZ, UP0 ;  /* 0x000000ff04047287 */ /* 0x000fc80008000000 */
[----:B------:R-:W-:Y:S01]  /*2db0*/  ULEA UR5, UR4, UR13, 0x3 ;  /* 0x0000000d04057291 */ /* 0x000fe2000f8e18ff */
[----:B------:R-:W-:-:S04]  /*2dc0*/  LOP3.LUT R2, R12, UR6, RZ, 0x3c, !PT ;  /* 0x000000060c027c12 */ /* 0x000fc8000f8e3cff */
[----:B-1----:R-:W-:-:S04]  /*2dd0*/  SHF.L.U32 R3, R2, 0x1f, RZ ;  /* 0x0000001f02037819 */ /* 0x002fc800000006ff */
[----:B------:R-:W1:Y:S02]  /*2de0*/  SYNCS.PHASECHK.TRANS64.TRYWAIT P0, [UR5], R3 ;  /* 0x00000003ff0075a7 */ /* 0x000e640008001105 */
[----:B-1----:R-:W-:Y:S05]  /*2df0*/  @!P0 BRA `(.L_x_45) ;  /* 0x0000007c00208947 */ /* 0x002fea0003800000 */
.L_x_163:
        /* <DEDUP_REMOVED lines=9> */
.L_x_165:
        /* <DEDUP_REMOVED lines=9> */
.L_x_167:
        /* <DEDUP_REMOVED lines=9> */
.L_x_169:
        /* <DEDUP_REMOVED lines=9> */
.L_x_171:
        /* <DEDUP_REMOVED lines=9> */
.L_x_173:
        /* <DEDUP_REMOVED lines=9> */
.L_x_175:
        /* <DEDUP_REMOVED lines=9> */
.L_x_177:
        /* <DEDUP_REMOVED lines=9> */
.L_x_179:
        /* <DEDUP_REMOVED lines=9> */
.L_x_181:
        /* <DEDUP_REMOVED lines=9> */
.L_x_183:
        /* <DEDUP_REMOVED lines=9> */
.L_x_185:
        /* <DEDUP_REMOVED lines=9> */
.L_x_187:
        /* <DEDUP_REMOVED lines=9> */
.L_x_189:
[----:B------:R-:W-:-:S04]  /*3550*/  UIADD3 UR4, UPT, UPT, UR4, 0x1, URZ ;  /* 0x0000000104047890 */ /* 0x000fc8000fffe0ff */
[----:B------:R-:W-:-:S04]  /*3560*/  UISETP.NE.AND UP0, UPT, UR4, 0x10, UPT ;  /* 0x000000100400788c */ /* 0x000fc8000bf05270 */
[----:B------:R-:W-:Y:S02]  /*3570*/  USEL UR5, URZ, 0x1, UP0 ;  /* 0x00000001ff057887 */ /* 0x000fe40008000000 */
[----:B------:R-:W-:-:S04]  /*3580*/  USEL UR4, UR4, URZ, UP0 ;  /* 0x000000ff04047287 */ /* 0x000fc80008000000 */
[----:B------:R-:W-:Y:S01]  /*3590*/  ULEA UR4, UR4, UR13, 0x3 ;  /* 0x0000000d04047291 */ /* 0x000fe2000f8e18ff */
[----:B-1----:R-:W-:-:S04]  /*35a0*/  LOP3.LUT R3, R2, UR5, RZ, 0x3c, !PT ;  /* 0x0000000502037c12 */ /* 0x002fc8000f8e3cff */
[----:B------:R-:W-:Y:S01]  /*35b0*/  SHF.L.U32 R3, R3, 0x1f, RZ ;  /* 0x0000001f03037819 */ /* 0x000fe200000006ff */
[----:B------:R-:W-:-:S07]  /*35c0*/  IMAD.U32 R0, RZ, RZ, UR4 ;  /* 0x00000004ff007e24 */ /* 0x000fce000f8e00ff */
.L_x_59:
[----:B-1----:R1:W2:Y:S02]  /*35d0*/  SYNCS.PHASECHK.TRANS64.TRYWAIT P0, [R0+URZ], R3 ;  /* 0x00000003000075a7 */ /* 0x0022a400080011ff */
[----:B--2---:R-:W-:Y:S05]  /*35e0*/  @!P0 NANOSLEEP.SYNCS 0x989680 ;  /* 0x009896800000895d */ /* 0x004fea0003900000 */
[----:B------:R-:W2:Y:S02]  /*35f0*/  @!P0 SYNCS.PHASECHK.TRANS64 P0, [R0+URZ], R3 ;  /* 0x00000003000085a7 */ /* 0x000ea400080010ff */
[----:B--2---:R-:W-:Y:S05]  /*3600*/  @P0 EXIT ;  /* 0x000000000000094d */ /* 0x004fea0003800000 */
[----:B------:R-:W-:Y:S05]  /*3610*/  BRA `(.L_x_59) ;  /* 0xfffffffc00ec7947 */ /* 0x000fea000383ffff */
.L_x_23:
[----:B------:R-:W-:-:S04]  /*3620*/  UISETP.NE.AND UP0, UPT, UR58, URZ, UPT ;  /* 0x000000ff3a00728c */ /* 0x000fc8000bf05270 */
[----:B------:R-:W-:-:S09]  /*3630*/  UISETP.NE.OR UP0, UPT, UR22, 0x1, UP0 ;  /* 0x000000011600788c */ /* 0x000fd20008705670 */
[----:B------:R-:W-:Y:S05]  /*3640*/  BRA.U UP0, `(.L_x_60) ;  /* 0x0000000500487547 */ /* 0x000fea000b800000 */
[----:B------:R-:W-:Y:S01]  /*3650*/  ISETP.GE.U32.AND P2, PT, R0, 0x10, PT ;  /* 0x000000100000780c */ /* 0x000fe20003f46070 */
[----:B------:R-:W-:Y:S01]  /*3660*/  IMAD.MOV.U32 R12, RZ, RZ, 0x1 ;  /* 0x00000001ff0c7424 */ /* 0x000fe200078e00ff */
[----:B------:R-:W-:Y:S02]  /*3670*/  CS2R R10, SRZ ;  /* 0x00000000000a7805 */ /* 0x000fe4000001ff00 */
[----:B------:R-:W-:Y:S01]  /*3680*/  CS2R R8, SRZ ;  /* 0x0000000000087805 */ /* 0x000fe2000001ff00 */
[----:B------:R-:W-:Y:S01]  /*3690*/  UMOV UR4, 0x400 ;  /* 0x0000040000047882 */ /* 0x000fe20000000000 */
[----:B------:R-:W-:Y:S01]  /*36a0*/  UMOV UR5, URZ ;  /* 0x000000ff00057c82 */ /* 0x000fe20008000000 */
[----:B------:R-:W-:-:S12]  /*36b0*/  ULEA UR6, UR58, UR4, 0x18 ;  /* 0x000000043a067291 */ /* 0x000fd8000f8ec0ff */
.L_x_64:
[----:B------:R-:W-:Y:S02]  /*36c0*/  LEA R2, R8, UR6, 0x3 ;  /* 0x0000000608027c11 */ /* 0x000fe4000f8e18ff */
[----:B------:R-:W-:-:S03]  /*36d0*/  SHF.L.U32 R5, R9, 0x1f, RZ ;  /* 0x0000001f09057819 */ /* 0x000fc600000006ff */
[----:B------:R-:W-:Y:S01]  /*36e0*/  VIADD R4, R2, 0x1c0 ;  /* 0x000001c002047836 */ /* 0x000fe20000000000 */
[----:B------:R-:W1:Y:S02]  /*36f0*/  SYNCS.PHASECHK.TRANS64.TRYWAIT P0, [R2+URZ+0x1b0], R5 ;  /* 0x0001b005020075a7 */ /* 0x000e6400080011ff */
[----:B-1----:R-:W-:Y:S05]  /*3700*/  @!P0 BRA `(.L_x_61) ;  /* 0x00000078002c8947 */ /* 0x002fea0003800000 */
.L_x_190:
[----:B------:R-:W-:Y:S01]  /*3710*/  ULEA UR4, UR5, UR6, 0x3 ;  /* 0x0000000605047291 */ /* 0x000fe2000f8e18ff */
[----:B------:R-:W-:Y:S02]  /*3720*/  PRMT R4, RZ, 0x654, R4 ;  /* 0x00000654ff047816 */ /* 0x000fe40000000004 */
[----:B-1----:R-:W-:Y:S01]  /*3730*/  SHF.L.U32 R5, R12, 0x1f, RZ ;  /* 0x0000001f0c057819 */ /* 0x002fe200000006ff */
[----:B------:R-:W-:Y:S01]  /*3740*/  UIADD3 UR7, UPT, UPT, UR4, 0x150, URZ ;  /* 0x0000015004077890 */ /* 0x000fe2000fffe0ff */
[----:B------:R1:W-:Y:S05]  /*3750*/  SYNCS.ARRIVE.TRANS64.RED.A1T0 RZ, [R4+URZ], RZ ;  /* 0x000000ff04ff79a7 */ /* 0x0003ea00081004ff */
[----:B------:R-:W-:Y:S01]  /*3760*/  IMAD.U32 R7, RZ, RZ, UR7 ;  /* 0x00000007ff077e24 */ /* 0x000fe2000f8e00ff */
[----:B------:R-:W2:Y:S04]  /*3770*/  SYNCS.PHASECHK.TRANS64.TRYWAIT P0, [UR4+0x160], R5 ;  /* 0x00016005ff0075a7 */ /* 0x000ea80008001104 */
[----:B------:R-:W-:Y:S01]  /*3780*/  PRMT R6, R0, 0x654, R7 ;  /* 0x0000065400067816 */ /* 0x000fe20000000007 */
[----:B-1----:R-:W-:Y:S01]  /*3790*/  @!P2 IMAD.MOV.U32 R4, RZ, RZ, 0x10 ;  /* 0x00000010ff04a424 */ /* 0x002fe200078e00ff */
[----:B--2---:R-:W-:Y:S06]  /*37a0*/  @!P0 BRA `(.L_x_62) ;  /* 0x0000007800188947 */ /* 0x004fec0003800000 */
.L_x_192:
[----:B------:R-:W-:Y:S01]  /*37b0*/  ULEA UR8, UR5, UR6, 0x4 ;  /* 0x0000000605087291 */ /* 0x000fe2000f8e20ff */
[----:B------:R-:W-:Y:S01]  /*37c0*/  SEL R3, R6, R3, !P2 ;  /* 0x0000000306037207 */ /* 0x000fe20005000000 */
[----:B------:R-:W-:Y:S01]  /*37d0*/  UIADD3 UR9, UPT, UPT, UR4, 0x150, URZ ;  /* 0x0000015004097890 */ /* 0x000fe2000fffe0ff */
[----:B-1----:R-:W-:Y:S01]  /*37e0*/  LEA R2, R11, UR6, 0x3 ;  /* 0x000000060b027c11 */ /* 0x002fe2000f8e18ff */
[----:B------:R-:W-:Y:S01]  /*37f0*/  UIADD3 UR8, UPT, UPT, UR8, 0x1e0, URZ ;  /* 0x000001e008087890 */ /* 0x000fe2000fffe0ff */
[----:B------:R-:W-:Y:S01]  /*3800*/  SHF.L.U32 R5, R10, 0x1f, RZ ;  /* 0x0000001f0a057819 */ /* 0x000fe200000006ff */
[----:B------:R1:W-:Y:S01]  /*3810*/  @!P2 SYNCS.ARRIVE.TRANS64.RED RZ, [R3+URZ], R4 ;  /* 0x0000000403ffa9a7 */ /* 0x0003e200080004ff */
[----:B------:R-:W-:Y:S01]  /*3820*/  UIADD3 UR4, UPT, UPT, UR5, 0x1, URZ ;  /* 0x0000000105047890 */ /* 0x000fe2000fffe0ff */
[----:B------:R-:W-:-:S03]  /*3830*/  VIADD R8, R8, 0x1 ;  /* 0x0000000108087836 */ /* 0x000fc60000000000 */
[----:B------:R-:W-:Y:S02]  /*3840*/  UISETP.NE.AND UP0, UPT, UR4, 0x2, UPT ;  /* 0x000000020400788c */ /* 0x000fe4000bf05270 */
[----:B------:R-:W-:Y:S06]  /*3850*/  UGETNEXTWORKID.BROADCAST [UR8], [UR9] ;  /* 0x00000000080073ca */ /* 0x000fec0008000100 */
[----:B------:R-:W-:Y:S01]  /*3860*/  USEL UR7, URZ, 0x1, UP0 ;  /* 0x00000001ff077887 */ /* 0x000fe20008000000 */
[----:B------:R-:W-:Y:S01]  /*3870*/  ISETP.NE.AND P0, PT, R8, 0x2, PT ;  /* 0x000000020800780c */ /* 0x000fe20003f05270 */
[----:B------:R-:W-:Y:S01]  /*3880*/  USEL UR5, UR4, URZ, UP0 ;  /* 0x000000ff04057287 */ /* 0x000fe20008000000 */
[----:B------:R-:W2:Y:S03]  /*3890*/  SYNCS.PHASECHK.TRANS64.TRYWAIT P1, [R2+URZ+0x150], R5 ;  /* 0x00015005020075a7 */ /* 0x000ea600080211ff */
[----:B------:R-:W-:Y:S01]  /*38a0*/  LOP3.LUT R12, R12, UR7, RZ, 0x3c, !PT ;  /* 0x000000070c0c7c12 */ /* 0x000fe2000f8e3cff */
[----:B-12---:R-:W-:Y:S07]  /*38b0*/  @!P1 BRA `(.L_x_63) ;  /* 0x0000007400ec9947 */ /* 0x006fee0003800000 */
.L_x_193:
[C---:B------:R-:W-:Y:S01]  /*38c0*/  LEA R4, R11.reuse, UR6, 0x4 ;  /* 0x000000060b047c11 */ /* 0x040fe2000f8e20ff */
[----:B-1----:R-:W-:Y:S01]  /*38d0*/  VIADD R2, R2, 0x160 ;  /* 0x0000016002027836 */ /* 0x002fe20000000000 */
[----:B------:R-:W-:Y:S01]  /*38e0*/  SEL R8, R8, RZ, P0 ;  /* 0x000000ff08087207 */ /* 0x000fe20000000000 */
[----:B------:R-:W-:-:S03]  /*38f0*/  VIADD R11, R11, 0x1 ;  /* 0x000000010b0b7836 */ /* 0x000fc60000000000 */
[----:B------:R-:W1:Y:S01]  /*3900*/  LDS.128 R4, [R4+0x1e0] ;  /* 0x0001e00004047984 */ /* 0x000e620000000c00 */
[----:B------:R-:W-:Y:S02]  /*3910*/  PRMT R2, RZ, 0x654, R2 ;  /* 0x00000654ff027816 */ /* 0x000fe40000000002 */
[C---:B------:R-:W-:Y:S01]  /*3920*/  ISETP.NE.AND P1, PT, R11.reuse, 0x2, PT ;  /* 0x000000020b00780c */ /* 0x040fe20003f25270 */
[----:B------:R-:W-:Y:S01]  /*3930*/  @!PT LDS RZ, [RZ] ;  /* 0x00000000fffff984 */ /* 0x000fe20000000800 */
[----:B------:R-:W-:Y:S01]  /*3940*/  @!PT LDS RZ, [RZ] ;  /* 0x00000000fffff984 */ /* 0x000fe20000000800 */
[----:B------:R-:W-:Y:S01]  /*3950*/  @!PT LDS RZ, [RZ] ;  /* 0x00000000fffff984 */ /* 0x000fe20000000800 */
[----:B------:R-:W-:Y:S01]  /*3960*/  @!PT LDS RZ, [RZ] ;  /* 0x00000000fffff984 */ /* 0x000fe20000000800 */
[----:B------:R2:W-:Y:S06]  /*3970*/  MEMBAR.ALL.CTA ;  /* 0x0000000000007992 */ /* 0x0005ec0000008000 */
[----:B--2---:R-:W2:Y:S01]  /*3980*/  FENCE.VIEW.ASYNC.S ;  /* 0x00000000000073c6 */ /* 0x004ea20000000000 */
[----:B------:R-:W-:Y:S01]  /*3990*/  SEL R11, R11, RZ, P1 ;  /* 0x000000ff0b0b7207 */ /* 0x000fe20000800000 */
[----:B--2---:R2:W-:Y:S01]  /*39a0*/  SYNCS.ARRIVE.TRANS64.RED.A1T0 RZ, [R2+URZ], RZ ;  /* 0x000000ff02ff79a7 */ /* 0x0045e200081004ff */
[----:B-1----:R-:W-:-:S02]  /*39b0*/  LOP3.LUT P3, RZ, R6, 0x1, RZ, 0xc0, !PT ;  /* 0x0000000106ff7812 */ /* 0x002fc4000786c0ff */
[----:B------:R-:W-:-:S04]  /*39c0*/  SEL R5, RZ, 0x1, P1 ;  /* 0x00000001ff057807 */ /* 0x000fc80000800000 */
[----:B------:R-:W-:Y:S02]  /*39d0*/  LOP3.LUT R10, R10, R5, RZ, 0x3c, !PT ;  /* 0x000000050a0a7212 */ /* 0x000fe400078e3cff */
[----:B--2---:R-:W-:-:S04]  /*39e0*/  SEL R2, RZ, 0x1, P0 ;  /* 0x00000001ff027807 */ /* 0x004fc80000000000 */
[----:B------:R-:W-:Y:S01]  /*39f0*/  LOP3.LUT R9, R9, R2, RZ, 0x3c, !PT ;  /* 0x0000000209097212 */ /* 0x000fe200078e3cff */
[----:B------:R-:W-:Y:S06]  /*3a00*/  @P3 BRA `(.L_x_64) ;  /* 0xfffffffc002c3947 */ /* 0x000fec000383ffff */
[----:B------:R-:W-:Y:S01]  /*3a10*/  ULEA UR4, UR5, UR6, 0x3 ;  /* 0x0000000605047291 */ /* 0x000fe2000f8e18ff */
[----:B------:R-:W-:-:S08]  /*3a20*/  SHF.L.U32 R3, R12, 0x1f, RZ ;  /* 0x0000001f0c037819 */ /* 0x000fd000000006ff */
[----:B------:R-:W1:Y:S02]  /*3a30*/  SYNCS.PHASECHK.TRANS64 P0, [UR4+0x160], R3 ;  /* 0x00016003ff0075a7 */ /* 0x000e640008001004 */
[----:B-1----:R-:W-:Y:S05]  /*3a40*/  @P0 BRA `(.L_x_65) ;  /* 0x0000000000080947 */ /* 0x002fea0003800000 */
[----:B------:R-:W1:Y:S02]  /*3a50*/  SYNCS.PHASECHK.TRANS64.TRYWAIT P0, [UR4+0x160], R3 ;  /* 0x00016003ff0075a7 */ /* 0x000e640008001104 */
[----:B-1----:R-:W-:Y:S05]  /*3a60*/  @!P0 BRA `(.L_x_66) ;  /* 0x0000007400948947 */ /* 0x002fea0003800000 */
.L_x_65:
[----:B------:R-:W-:-:S04]  /*3a70*/  UIADD3 UR7, UPT, UPT, UR5, 0x1, URZ ;  /* 0x0000000105077890 */ /* 0x000fc8000fffe0ff */
[----:B------:R-:W-:-:S04]  /*3a80*/  UISETP.NE.AND UP0, UPT, UR7, 0x2, UPT ;  /* 0x000000020700788c */ /* 0x000fc8000bf05270 */
[----:B------:R-:W-:Y:S02]  /*3a90*/  USEL UR8, URZ, 0x1, UP0 ;  /* 0x00000001ff087887 */ /* 0x000fe40008000000 */
[----:B------:R-:W-:-:S04]  /*3aa0*/  USEL UR7, UR7, URZ, UP0 ;  /* 0x000000ff07077287 */ /* 0x000fc80008000000 */
[----:B------:R-:W-:Y:S01]  /*3ab0*/  ULEA UR7, UR7, UR6, 0x3 ;  /* 0x0000000607077291 */ /* 0x000fe2000f8e18ff */
[----:B-1----:R-:W-:-:S04]  /*3ac0*/  LOP3.LUT R3, R12, UR8, RZ, 0x3c, !PT ;  /* 0x000000080c037c12 */ /* 0x002fc8000f8e3cff */
[----:B------:R-:W-:-:S04]  /*3ad0*/  SHF.L.U32 R0, R3, 0x1f, RZ ;  /* 0x0000001f03007819 */ /* 0x000fc800000006ff */
[----:B------:R-:W1:Y:S02]  /*3ae0*/  SYNCS.PHASECHK.TRANS64 P0, [UR7+0x160], R0 ;  /* 0x00016000ff0075a7 */ /* 0x000e640008001007 */
[----:B-1----:R-:W-:Y:S05]  /*3af0*/  @P0 EXIT ;  /* 0x000000000000094d */ /* 0x002fea0003800000 */
[----:B------:R-:W-:Y:S02]  /*3b00*/  SHF.L.U32 R3, R3, 0x1f, RZ ;  /* 0x0000001f03037819 */ /* 0x000fe400000006ff */
[----:B------:R-:W-:-:S07]  /*3b10*/  MOV R0, UR7 ;  /* 0x0000000700007c02 */ /* 0x000fce0008000f00 */
.L_x_67:
[----:B-1----:R1:W2:Y:S02]  /*3b20*/  SYNCS.PHASECHK.TRANS64.TRYWAIT P0, [R0+URZ+0x160], R3 ;  /* 0x00016003000075a7 */ /* 0x0022a400080011ff */
[----:B--2---:R-:W-:Y:S05]  /*3b30*/  @!P0 NANOSLEEP.SYNCS 0x989680 ;  /* 0x009896800000895d */ /* 0x004fea0003900000 */
[----:B------:R-:W2:Y:S02]  /*3b40*/  @!P0 SYNCS.PHASECHK.TRANS64 P0, [R0+URZ+0x160], R3 ;  /* 0x00016003000085a7 */ /* 0x000ea400080010ff */
[----:B--2---:R-:W-:Y:S05]  /*3b50*/  @P0 EXIT ;  /* 0x000000000000094d */ /* 0x004fea0003800000 */
[----:B------:R-:W-:Y:S05]  /*3b60*/  BRA `(.L_x_67) ;  /* 0xfffffffc00ec7947 */ /* 0x000fea000383ffff */
.L_x_60:
[----:B------:R-:W-:Y:S05]  /*3b70*/  BRA.U UP4, `(.L_x_68) ;  /* 0x0000001104a07547 */ /* 0x000fea000b800000 */
[----:B------:R-:W-:Y:S01]  /*3b80*/  UMOV UR4, 0x40 ;  /* 0x0000004000047882 */ /* 0x000fe20000000000 */
[----:B------:R-:W-:Y:S01]  /*3b90*/  NOP ;  /* 0x0000000000007918 */ /* 0x000fe20000000000 */
[----:B------:R-:W-:Y:S01]  /*3ba0*/  ULEA UR5, UR58, UR4, 0x18 ;  /* 0x000000043a057291 */ /* 0x000fe2000f8ec0ff */
[----:B------:R-:W-:Y:S02]  /*3bb0*/  UMOV UR6, 0x400 ;  /* 0x0000040000067882 */ /* 0x000fe40000000000 */
[----:B------:R-:W-:-:S06]  /*3bc0*/  ULEA UR6, UR58, UR6, 0x18 ;  /* 0x000000063a067291 */ /* 0x000fcc000f8ec0ff */
[----:B------:R-:W1:Y:S02]  /*3bd0*/  LDS.U8 R0, [UR5+0x1c] ;  /* 0x00001c05ff007984 */ /* 0x000e640008000000 */
[----:B-1----:R-:W-:-:S13]  /*3be0*/  ISETP.NE.AND P0, PT, R0, RZ, PT ;  /* 0x000000ff0000720c */ /* 0x002fda0003f05270 */
[----:B------:R-:W-:Y:S05]  /*3bf0*/  @P0 BRA `(.L_x_69) ;  /* 0x0000000400080947 */ /* 0x000fea0003800000 */
[----:B------:R-:W-:Y:S02]  /*3c00*/  UISETP.NE.U32.AND UP1, UPT, UR35, 0x1, UPT ;  /* 0x000000012300788c */ /* 0x000fe4000bf25070 */
[----:B------:R-:W-:-:S07]  /*3c10*/  UIADD3 UR7, UPT, UPT, UR5, 0x8, URZ ;  /* 0x0000000805077890 */ /* 0x000fce000fffe0ff */
[----:B------:R-:W-:Y:S05]  /*3c20*/  BRA.U !UP1, `(.L_x_70) ;  /* 0x00000001099c7547 */ /* 0x000fea000b800000 */
[----:B------:R-:W-:Y:S01]  /*3c30*/  ELECT P0, URZ, PT ;  /* 0x0000000000ff782f */ /* 0x000fe20003800000 */
[----:B------:R-:W-:-:S12]  /*3c40*/  BSSY B0, `(.L_x_70) ;  /* 0x0000025000007945 */ /* 0x000fd80003800000 */
[----:B------:R-:W-:Y:S05]  /*3c50*/  @!P0 BRA `(.L_x_71) ;  /* 0x00000000008c8947 */ /* 0x000fea0003800000 */
[----:B------:R-:W-:-:S05]  /*3c60*/  UMOV UR4, 0x10 ;  /* 0x0000001000047882 */ /* 0x000fca0000000000 */
[----:B------:R-:W-:Y:S04]  /*3c70*/  DEPBAR.LE SB1, 0x36 ;  /* 0x00009d800000791a */ /* 0x000fe80000000000 */
[----:B------:R-:W1:Y:S02]  /*3c80*/  UTCATOMSWS.2CTA.FIND_AND_SET.ALIGN UP0, UR4, UR4 ;  /* 0x00000004000475e3 */ /* 0x000e640008200800 */
[----:B-1----:R-:W-:Y:S01]  /*3c90*/  MOV R11, UR4 ;  /* 0x00000004000b7c02 */ /* 0x002fe20008000f00 */
[----:B------:R-:W-:Y:S06]  /*3ca0*/  BRA.U UP0, `(.L_x_72) ;  /* 0x0000000100187547 */ /* 0x000fec000b800000 */
.L_x_73:
[----:B------:R-:W-:Y:S05]  /*3cb0*/  NANOSLEEP 0x64 ;  /* 0x000000640000795d */ /* 0x000fea0003800000 */
[----:B------:R-:W-:-:S05]  /*3cc0*/  UMOV UR4, 0x10 ;  /* 0x0000001000047882 */ /* 0x000fca0000000000 */
[----:B------:R-:W-:Y:S04]  /*3cd0*/  DEPBAR.LE SB1, 0x36 ;  /* 0x00009d800000791a */ /* 0x000fe80000000000 */
[----:B------:R-:W1:Y:S02]  /*3ce0*/  UTCATOMSWS.2CTA.FIND_AND_SET.ALIGN UP0, UR4, UR4 ;  /* 0x00000004000475e3 */ /* 0x000e640008200800 */
[----:B-1----:R-:W-:Y:S01]  /*3cf0*/  MOV R11, UR4 ;  /* 0x00000004000b7c02 */ /* 0x002fe20008000f00 */
[----:B------:R-:W-:Y:S05]  /*3d00*/  BRA.U !UP0, `(.L_x_73) ;  /* 0xfffffffd08e87547 */ /* 0x000fea000b83ffff */
.L_x_72:
[----:B------:R-:W1:Y:S01]  /*3d10*/  LDS R7, [UR5+0x10] ;  /* 0x00001005ff077984 */ /* 0x000e620008000800 */
[----:B------:R-:W-:Y:S01]  /*3d20*/  IMAD.U32 R5, RZ, RZ, UR6 ;  /* 0x00000006ff057e24 */ /* 0x000fe2000f8e00ff */
[----:B------:R-:W-:-:S03]  /*3d30*/  MOV R4, UR34 ;  /* 0x0000002200047c02 */ /* 0x000fc60008000f00 */
[----:B------:R-:W-:Y:S01]  /*3d40*/  VIADD R5, R5, 0x200 ;  /* 0x0000020005057836 */ /* 0x000fe20000000000 */
[----:B-1----:R-:W-:-:S04]  /*3d50*/  SHF.L.U32 R7, R7, 0x1f, RZ ;  /* 0x0000001f07077819 */ /* 0x002fc800000006ff */
[----:B------:R-:W1:Y:S02]  /*3d60*/  SYNCS.PHASECHK.TRANS64.TRYWAIT P0, [UR5+0x8], R7 ;  /* 0x00000807ff0075a7 */ /* 0x000e640008001105 */
[----:B-1----:R-:W-:Y:S05]  /*3d70*/  @P0 BRA `(.L_x_74) ;  /* 0x0000000000080947 */ /* 0x002fea0003800000 */
[----:B------:R-:W1:Y:S02]  /*3d80*/  SYNCS.PHASECHK.TRANS64.TRYWAIT P0, [UR5+0x8], R7 ;  /* 0x00000807ff0075a7 */ /* 0x000e640008001105 */
[----:B-1----:R-:W-:Y:S05]  /*3d90*/  @!P0 BRA `(.L_x_75) ;  /* 0x0000007000e08947 */ /* 0x002fea0003800000 */
.L_x_74:
[----:B-1----:R-:W-:Y:S01]  /*3da0*/  HFMA2 R0, -RZ, RZ, 0, 5.9604644775390625e-08 ;  /* 0x00000001ff007431 */ /* 0x002fe200000001ff */
[----:B------:R-:W-:Y:S01]  /*3db0*/  UPRMT UR4, UR34, 0x654, UR7 ;  /* 0x0000065422047896 */ /* 0x000fe20008000007 */
[----:B------:R-:W-:Y:S01]  /*3dc0*/  IMAD.MOV.U32 R8, RZ, RZ, 0xffff ;  /* 0x0000ffffff087424 */ /* 0x000fe200078e00ff */
[----:B------:R-:W-:Y:S01]  /*3dd0*/  PRMT R4, R4, 0x654, R5 ;  /* 0x0000065404047816 */ /* 0x000fe20000000005 */
[----:B------:R-:W-:Y:S02]  /*3de0*/  IMAD.MOV.U32 R6, RZ, RZ, 0x4 ;  /* 0x00000004ff067424 */ /* 0x000fe400078e00ff */
[----:B------:R-:W-:Y:S01]  /*3df0*/  IMAD.SHL.U32 R9, R11, 0x20, RZ ;  /* 0x000000200b097824 */ /* 0x000fe200078e00ff */
[----:B------:R-:W-:Y:S02]  /*3e00*/  MOV R5, UR4 ;  /* 0x0000000400057c02 */ /* 0x000fe40008000f00 */
[-C--:B------:R-:W-:Y:S01]  /*3e10*/  SHF.L.U32 R8, R8, R11.reuse, RZ ;  /* 0x0000000b08087219 */ /* 0x080fe200000006ff */
[----:B------:R1:W-:Y:S01]  /*3e20*/  SYNCS.ARRIVE.TRANS64.RED RZ, [UR4], R6 ;  /* 0x00000006ffff79a7 */ /* 0x0003e20008000404 */
[----:B------:R-:W-:Y:S01]  /*3e30*/  SHF.L.U32 R7, R0, R11, RZ ;  /* 0x0000000b00077219 */ /* 0x000fe200000006ff */
[----:B------:R1:W-:Y:S04]  /*3e40*/  STS [UR6+0x200], R9 ;  /* 0x00020009ff007988 */ /* 0x0003e80008000806 */
[----:B------:R1:W-:Y:S04]  /*3e50*/  STAS [R4.64], R11 ;  /* 0x0000000b04007dbd */ /* 0x0003e8000c0008ff */
[----:B------:R1:W-:Y:S04]  /*3e60*/  ATOMS.OR RZ, [UR5+0x14], R8 ;  /* 0x00001408ffff798c */ /* 0x0003e8000b000005 */
[----:B------:R1:W-:Y:S04]  /*3e70*/  ATOMS.OR RZ, [UR5+0x18], R7 ;  /* 0x00001807ffff798c */ /* 0x0003e8000b000005 */
[----:B------:R1:W-:Y:S02]  /*3e80*/  ATOMS.XOR RZ, [UR5+0x10], R0 ;  /* 0x00001000ffff798c */ /* 0x0003e4000b800005 */
.L_x_71:
[----:B------:R-:W-:Y:S05]  /*3e90*/  BSYNC B0 ;  /* 0x0000000000007941 */ /* 0x000fea0003800000 */
.L_x_70:
[----:B------:R-:W-:Y:S05]  /*3ea0*/  BRA.U UP1, `(.L_x_76) ;  /* 0x00000001016c7547 */ /* 0x000fea000b800000 */
[----:B------:R-:W-:-:S03]  /*3eb0*/  UMOV UR4, 0xffffffff ;  /* 0xffffffff00047882 */ /* 0x000fc60000000000 */
[----:B------:R-:W-:Y:S05]  /*3ec0*/  BRA.DIV UR4, `(.L_x_77) ;  /* 0x0000007204ac7947 */ /* 0x000fea000b800000 */
[----:B------:R-:W-:-:S13]  /*3ed0*/  ELECT P6, URZ, PT ;  /* 0x0000000000ff782f */ /* 0x000fda00038c0000 */
.L_x_197:
[----:B------:R-:W-:Y:S05]  /*3ee0*/  @!P6 BRA `(.L_x_76) ;  /* 0x00000000005ce947 */ /* 0x000fea0003800000 */
[----:B-1----:R-:W1:Y:S02]  /*3ef0*/  LDS R5, [UR5+0x10] ;  /* 0x00001005ff057984 */ /* 0x002e640008000800 */
[----:B-1----:R-:W-:-:S04]  /*3f00*/  SHF.L.U32 R5, R5, 0x1f, RZ ;  /* 0x0000001f05057819 */ /* 0x002fc800000006ff */
[----:B------:R-:W1:Y:S02]  /*3f10*/  SYNCS.PHASECHK.TRANS64.TRYWAIT P0, [UR5+0x8], R5 ;  /* 0x00000805ff0075a7 */ /* 0x000e640008001105 */
[----:B-1----:R-:W-:Y:S05]  /*3f20*/  @P0 BRA `(.L_x_78) ;  /* 0x0000000000080947 */ /* 0x002fea0003800000 */
[----:B------:R-:W1:Y:S02]  /*3f30*/  SYNCS.PHASECHK.TRANS64.TRYWAIT P0, [UR5+0x8], R5 ;  /* 0x00000805ff0075a7 */ /* 0x000e640008001105 */
[----:B-1----:R-:W-:Y:S05]  /*3f40*/  @!P0 BRA `(.L_x_79) ;  /* 0x0000007000ac8947 */ /* 0x002fea0003800000 */
.L_x_78:
[----:B------:R-:W2:Y:S01]  /*3f50*/  LDS R7, [UR6+0x200] ;  /* 0x00020006ff077984 */ /* 0x000ea20008000800 */
[----:B-1----:R-:W-:Y:S02]  /*3f60*/  HFMA2 R0, -RZ, RZ, 0, 5.9604644775390625e-08 ;  /* 0x00000001ff007431 */ /* 0x002fe400000001ff */
[----:B------:R-:W-:Y:S01]  /*3f70*/  IMAD.MOV.U32 R4, RZ, RZ, 0xffff ;  /* 0x0000ffffff047424 */ /* 0x000fe200078e00ff */
[----:B------:R-:W-:Y:S01]  /*3f80*/  UPRMT UR4, UR34, 0x654, UR7 ;  /* 0x0000065422047896 */ /* 0x000fe20008000007 */
[----:B--2---:R-:W-:-:S03]  /*3f90*/  IMAD.SHL.U32 R5, R7, 0x20, RZ ;  /* 0x0000002007057824 */ /* 0x004fc600078e00ff */
[-C--:B------:R-:W-:Y:S02]  /*3fa0*/  SHF.L.U32 R4, R4, R7.reuse, RZ ;  /* 0x0000000704047219 */ /* 0x080fe400000006ff */
[----:B------:R-:W-:Y:S01]  /*3fb0*/  SHF.L.U32 R7, R0, R7, RZ ;  /* 0x0000000700077219 */ /* 0x000fe200000006ff */
[----:B------:R2:W-:Y:S04]  /*3fc0*/  STS [UR6+0x200], R5 ;  /* 0x00020005ff007988 */ /* 0x0005e80008000806 */
[----:B------:R2:W-:Y:S04]  /*3fd0*/  ATOMS.OR RZ, [UR5+0x14], R4 ;  /* 0x00001404ffff798c */ /* 0x0005e8000b000005 */
[----:B------:R2:W-:Y:S01]  /*3fe0*/  ATOMS.OR RZ, [UR5+0x18], R7 ;  /* 0x00001807ffff798c */ /* 0x0005e2000b000005 */
[----:B------:R-:W-:Y:S03]  /*3ff0*/  SYNCS.ARRIVE.TRANS64.RED.A1T0 RZ, [UR4], RZ ;  /* 0x000000ffffff79a7 */ /* 0x000fe60008100404 */
[----:B------:R2:W-:Y:S01]  /*4000*/  ATOMS.XOR RZ, [UR5+0x10], R0 ;  /* 0x00001000ffff798c */ /* 0x0005e2000b800005 */
[----:B------:R-:W-:Y:S05]  /*4010*/  BRA `(.L_x_76) ;  /* 0x0000000000107947 */ /* 0x000fea0003800000 */
.L_x_69:
[----:B------:R-:W-:Y:S02]  /*4020*/  MOV R0, 0xffffffff ;  /* 0xffffffff00007802 */ /* 0x000fe40000000f00 */
[----:B------:R-:W-:-:S03]  /*4030*/  MOV R4, 0x4060 ;  /* 0x0000406000047802 */ /* 0x000fc60000000f00 */
[----:B------:R1:W-:Y:S04]  /*4040*/  STS [UR6+0x200], R0 ;  /* 0x00020000ff007988 */ /* 0x0003e80008000806 */
[----:B-1---5:R-:W-:Y:S05]  /*4050*/  CALL.REL.NOINC `($__internal_1_$__cuda_sm10x_tcgen05_guardrail_trap_phase_invalid_during_alloc) ;  /* 0x00000078007c7944 */ /* 0x022fea0003c00000 */
.L_x_76:
[----:B------:R-:W-:Y:S05]  /*4060*/  WARPSYNC.ALL ;  /* 0x0000000000007948 */ /* 0x000fea0003800000 */
[----:B------:R-:W3:Y:S01]  /*4070*/  S2UR UR4, SR_CgaCtaId ;  /* 0x00000000000479c3 */ /* 0x000ee20000008800 */
[----:B------:R-:W-:Y:S01]  /*4080*/  UMOV UR17, 0x400 ;  /* 0x0000040000117882 */ /* 0x000fe20000000000 */
[----:B------:R-:W-:-:S06]  /*4090*/  NOP ;  /* 0x0000000000007918 */ /* 0x000fcc0000000000 */
[----:B------:R-:W-:Y:S06]  /*40a0*/  BAR.ARV 0x6, 0xa0 ;  /* 0x0182800000007b1d */ /* 0x000fec0000002000 */
[----:B------:R-:W4:Y:S01]  /*40b0*/  LDCU UR6, c[0x0][0x38c] ;  /* 0x00007180ff0677ac */ /* 0x000f220008000800 */
[----:B------:R-:W-:Y:S01]  /*40c0*/  LOP3.LUT R3, R3, 0xffff, RZ, 0xc0, !PT ;  /* 0x0000ffff03037812 */ /* 0x000fe200078ec0ff */
[----:B-1----:R-:W-:Y:S01]  /*40d0*/  IMAD.MOV.U32 R9, RZ, RZ, 0x1 ;  /* 0x00000001ff097424 */ /* 0x002fe200078e00ff */
[----:B------:R-:W-:Y:S01]  /*40e0*/  LOP3.LUT R2, R2, 0xffff, RZ, 0xc0, !PT ;  /* 0x0000ffff02027812 */ /* 0x000fe200078ec0ff */
[----:B------:R-:W-:Y:S01]  /*40f0*/  IMAD.MOV.U32 R8, RZ, RZ, RZ ;  /* 0x000000ffff087224 */ /* 0x000fe200078e00ff */
[----:B------:R-:W-:Y:S01]  /*4100*/  R2UR UR20, R3 ;  /* 0x00000000031472ca */ /* 0x000fe200000e0000 */
[----:B------:R-:W-:Y:S01]  /*4110*/  UMOV UR24, URZ ;  /* 0x000000ff00187c82 */ /* 0x000fe20008000000 */
[----:B------:R-:W-:-:S02]  /*4120*/  R2UR UR30, R2 ;  /* 0x00000000021e72ca */ /* 0x000fc400000e0000 */
[----:B------:R-:W-:Y:S01]  /*4130*/  CS2R R2, SRZ ;  /* 0x0000000000027805 */ /* 0x000fe2000001ff00 */
[----:B------:R-:W-:Y:S01]  /*4140*/  UMOV UR15, URZ ;  /* 0x000000ff000f7c82 */ /* 0x000fe20008000000 */
[----:B---3--:R-:W-:Y:S01]  /*4150*/  ULEA UR17, UR4, UR17, 0x18 ;  /* 0x0000001104117291 */ /* 0x008fe2000f8ec0ff */
[----:B------:R-:W-:Y:S01]  /*4160*/  UMOV UR14, URZ ;  /* 0x000000ff000e7c82 */ /* 0x000fe20008000000 */
[----:B------:R-:W-:Y:S02]  /*4170*/  UISETP.NE.AND UP3, UPT, UR35, URZ, UPT ;  /* 0x000000ff2300728c */ /* 0x000fe4000bf65270 */
[----:B------:R-:W-:Y:S02]  /*4180*/  UIADD3 UR5, UPT, UPT, UR17, 0x6400, URZ ;  /* 0x0000640011057890 */ /* 0x000fe4000fffe0ff */
[----:B------:R-:W-:-:S03]  /*4190*/  UIADD3 UR4, UPT, UPT, UR17, 0x16400, URZ ;  /* 0x0001640011047890 */ /* 0x000fc6000fffe0ff */
[----:B--2---:R-:W1:Y:S01]  /*41a0*/  LDS R0, [UR17+0x200] ;  /* 0x00020011ff007984 */ /* 0x004e620008000800 */
[----:B----4-:R-:W-:Y:S02]  /*41b0*/  UIADD3 UR6, UPT, UPT, UR6, 0x3f, URZ ;  /* 0x0000003f06067890 */ /* 0x010fe4000fffe0ff */
[----:B------:R-:W-:Y:S02]  /*41c0*/  USHF.R.U32.HI UR5, URZ, 0x4, UR5 ;  /* 0x00000004ff057899 */ /* 0x000fe40008011605 */
[----:B------:R-:W-:Y:S02]  /*41d0*/  USHF.R.S32.HI UR25, URZ, 0x1f, UR6 ;  /* 0x0000001fff197899 */ /* 0x000fe40008011406 */
[----:B------:R-:W-:Y:S02]  /*41e0*/  USHF.R.U32.HI UR4, URZ, 0x4, UR4 ;  /* 0x00000004ff047899 */ /* 0x000fe40008011604 */
[----:B------:R-:W-:Y:S02]  /*41f0*/  ULEA.HI UR25, UR25, UR6, URZ, 0x6 ;  /* 0x0000000619197291 */ /* 0x000fe4000f8f30ff */
[----:B------:R-:W-:-:S02]  /*4200*/  ULOP3.LUT UR5, UR5, 0x3fff, URZ, 0xc0, !UPT ;  /* 0x00003fff05057892 */ /* 0x000fc4000f8ec0ff */
[----:B------:R-:W-:Y:S02]  /*4210*/  USHF.R.S32.HI UR25, URZ, 0x6, UR25 ;  /* 0x00000006ff197899 */ /* 0x000fe40008011419 */
[----:B------:R-:W-:Y:S02]  /*4220*/  ULOP3.LUT UR22, UR4, 0x3fff, URZ, 0xc0, !UPT ;  /* 0x00003fff04167892 */ /* 0x000fe4000f8ec0ff */
[----:B------:R-:W-:Y:S02]  /*4230*/  UISETP.LT.AND UP0, UPT, UR25, 0x1, UPT ;  /* 0x000000011900788c */ /* 0x000fe4000bf01270 */
[----:B------:R-:W-:Y:S02]  /*4240*/  ULOP3.LUT UR21, UR5, 0x10000, URZ, 0xfc, !UPT ;  /* 0x0001000005157892 */ /* 0x000fe4000f8efcff */
[----:B------:R-:W-:Y:S02]  /*4250*/  ULOP3.LUT UR22, UR22, 0x10000, URZ, 0xfc, !UPT ;  /* 0x0001000016167892 */ /* 0x000fe4000f8efcff */
[----:B------:R-:W-:Y:S01]  /*4260*/  USEL UR31, UR25, 0x1, !UP0 ;  /* 0x00000001191f7887 */ /* 0x000fe2000c000000 */
[----:B------:R-:W-:Y:S01]  /*4270*/  UMOV UR28, 0x0 ;  /* 0x00000000001c7882 */ /* 0x000fe20000000000 */
[----:B------:R-:W-:Y:S01]  /*4280*/  UMOV UR29, 0x8400010 ;  /* 0x08400010001d7882 */ /* 0x000fe20000000000 */
[----:B------:R-:W-:Y:S01]  /*4290*/  UMOV UR26, 0x0 ;  /* 0x00000000001a7882 */ /* 0x000fe20000000000 */
[----:B------:R-:W-:Y:S01]  /*42a0*/  UMOV UR27, 0x8400010 ;  /* 0x08400010001b7882 */ /* 0x000fe20000000000 */
[----:B-1----:R-:W-:-:S15]  /*42b0*/  R2UR UR32, R0 ;  /* 0x00000000002072ca */ /* 0x002fde00000e0000 */
.L_x_87:
[C---:B------:R-:W-:Y:S02]  /*42c0*/  LEA R0, R8.reuse, UR17, 0x3 ;  /* 0x0000001108007c11 */ /* 0x040fe4000f8e18ff */
[----:B------:R-:W-:Y:S02]  /*42d0*/  SHF.L.U32 R5, R3, 0x1f, RZ ;  /* 0x0000001f03057819 */ /* 0x000fe400000006ff */
[----:B------:R-:W-:Y:S02]  /*42e0*/  LEA R4, R8, UR17, 0x4 ;  /* 0x0000001108047c11 */ /* 0x000fe4000f8e20ff */
[----:B------:R-:W1:Y:S02]  /*42f0*/  SYNCS.PHASECHK.TRANS64.TRYWAIT P0, [R0+URZ+0x150], R5 ;  /* 0x00015005000075a7 */ /* 0x000e6400080011ff */
[----:B-1-3--:R-:W-:Y:S05]  /*4300*/  @!P0 BRA `(.L_x_80) ;  /* 0x0000006c00d48947 */ /* 0x00afea0003800000 */
.L_x_198:
[----:B-1----:R-:W1:Y:S01]  /*4310*/  LDS.128 R4, [R4+0x1e0] ;  /* 0x0001e00004047984 */ /* 0x002e620000000c00 */
[----:B------:R-:W-:Y:S02]  /*4320*/  VIADD R0, R0, 0x160 ;  /* 0x0000016000007836 */ /* 0x000fe40000000000 */
[----:B------:R-:W-:Y:S01]  /*4330*/  VIADD R8, R8, 0x1 ;  /* 0x0000000108087836 */ /* 0x000fe20000000000 */
[----:B------:R-:W-:Y:S01]  /*4340*/  @!PT LDS RZ, [RZ] ;  /* 0x00000000fffff984 */ /* 0x000fe20000000800 */
[----:B------:R-:W-:Y:S01]  /*4350*/  @!PT LDS RZ, [RZ] ;  /* 0x00000000fffff984 */ /* 0x000fe20000000800 */
[----:B------:R-:W-:Y:S01]  /*4360*/  @!PT LDS RZ, [RZ] ;  /* 0x00000000fffff984 */ /* 0x000fe20000000800 */
[----:B------:R-:W-:Y:S01]  /*4370*/  @!PT LDS RZ, [RZ] ;  /* 0x00000000fffff984 */ /* 0x000fe20000000800 */
[----:B------:R2:W-:Y:S06]  /*4380*/  MEMBAR.ALL.CTA ;  /* 0x0000000000007992 */ /* 0x0005ec0000008000 */
[----:B--2---:R-:W2:Y:S01]  /*4390*/  FENCE.VIEW.ASYNC.S ;  /* 0x00000000000073c6 */ /* 0x004ea20000000000 */
[----:B------:R-:W-:-:S04]  /*43a0*/  PRMT R0, RZ, 0x654, R0 ;  /* 0x00000654ff007816 */ /* 0x000fc80000000000 */
[----:B--2---:R2:W-:Y:S01]  /*43b0*/  SYNCS.ARRIVE.TRANS64.RED.A1T0 RZ, [R0+URZ], RZ ;  /* 0x000000ff00ff79a7 */ /* 0x0045e200081004ff */
[----:B-1----:R-:W-:Y:S01]  /*43c0*/  LOP3.LUT P1, RZ, R6, 0x1, RZ, 0xc0, !PT ;  /* 0x0000000106ff7812 */ /* 0x002fe2000782c0ff */
[----:B--2---:R-:W-:-:S12]  /*43d0*/  BRA.U UP3, `(.L_x_81) ;  /* 0x0000000103e07547 */ /* 0x004fd8000b800000 */
[----:B------:R-:W1:Y:S01]  /*43e0*/  LDCU UR4, c[0x0][0x38c] ;  /* 0x00007180ff0477ac */ /* 0x000e620008000800 */
[----:B------:R-:W-:Y:S02]  /*43f0*/  PLOP3.LUT P2, PT, PT, PT, PT, 0x80, 0x8 ;  /* 0x000000000008781c */ /* 0x000fe40003f4f070 */
[----:B------:R-:W-:Y:S01]  /*4400*/  SHF.L.U32 R5, R9, 0x1f, RZ ;  /* 0x0000001f09057819 */ /* 0x000fe200000006ff */
[----:B------:R-:W-:Y:S02]  /*4410*/  ULEA UR23, UR24, UR17, 0x3 ;  /* 0x0000001118177291 */ /* 0x000fe4000f8e18ff */
[----:B------:R-:W-:Y:S02]  /*4420*/  ULEA UR18, UR24, UR32, 0x7 ;  /* 0x0000002018127291 */ /* 0x000fe4000f8e38ff */
[----:B-1----:R-:W-:-:S06]  /*4430*/  UISETP.GE.AND UP0, UPT, UR4, 0x1, UPT ;  /* 0x000000010400788c */ /* 0x002fcc000bf06270 */
[----:B------:R-:W-:-:S05]  /*4440*/  PLOP3.LUT P0, PT, PT, PT, UP0, 0x80, 0x8 ;  /* 0x000000000008781c */ /* 0x000fca0003f0f008 */
[----:B------:R-:W-:-:S08]  /*4450*/  @UP0 ULEA UR4, UR15, UR17, 0x3 ;  /* 0x000000110f040291 */ /* 0x000fd0000f8e18ff */
[----:B------:R-:W-:-:S04]  /*4460*/  @P0 SHF.L.U32 R0, R2, 0x1f, RZ ;  /* 0x0000001f02000819 */ /* 0x000fc800000006ff */
[----:B------:R1:W2:Y:S01]  /*4470*/  @P0 SYNCS.PHASECHK.TRANS64.TRYWAIT P2, [UR4], R0 ;  /* 0x00000000ff0005a7 */ /* 0x0002a20008041104 */
[----:B------:R-:W3:Y:S02]  /*4480*/  SYNCS.PHASECHK.TRANS64.TRYWAIT P0, [UR23+0x190], R5 ;  /* 0x00019005ff0075a7 */ /* 0x000ee40008001117 */
[----:B-123--:R-:W-:Y:S05]  /*4490*/  @!P0 BRA `(.L_x_82) ;  /* 0x0000006c00848947 */ /* 0x00efea0003800000 */
.L_x_200:
[----:B------:R-:W-:Y:S01]  /*44a0*/  UMOV UR19, UR14 ;  /* 0x0000000e00137c82 */ /* 0x000fe20008000000 */
[----:B------:R-:W-:Y:S05]  /*44b0*/  BRA.U !UP0, `(.L_x_83) ;  /* 0x0000000108987547 */ /* 0x000fea000b800000 */
[----:B------:R-:W-:Y:S02]  /*44c0*/  UIADD3 UR19, UPT, UPT, UR31, UR14, URZ ;  /* 0x0000000e1f137290 */ /* 0x000fe4000fffe0ff */
[----:B------:R-:W-:Y:S01]  /*44d0*/  UPLOP3.LUT UP2, UPT, UPT, UPT, UPT, 0x40, 0x4 ;  /* 0x000000000004789c */ /* 0x000fe20003f4e870 */
[----:B------:R-:W-:Y:S01]  /*44e0*/  UMOV UR16, UR25 ;  /* 0x0000001900107c82 */ /* 0x000fe20008000000 */
[----:B------:R-:W-:-:S09]  /*44f0*/  UMOV UR6, UR15 ;  /* 0x0000000f00067c82 */ /* 0x000fd20008000000 */
.L_x_86:
[----:B--2---:R-:W-:Y:S01]  /*4500*/  ULEA UR5, UR6, UR17, 0x3 ;  /* 0x0000001106057291 */ /* 0x004fe2000f8e18ff */
[----:B---3--:R-:W-:Y:S11]  /*4510*/  @P2 BRA `(.L_x_84) ;  /* 0x00000000000c2947 */ /* 0x008ff60003800000 */
[----:B-1----:R-:W-:Y:S04]  /*4520*/  SHF.L.U32 R5, R2, 0x1f, RZ ;  /* 0x0000001f02057819 */ /* 0x002fe800000006ff */
[----:B------:R-:W1:Y:S02]  /*4530*/  SYNCS.PHASECHK.TRANS64.TRYWAIT P0, [UR5], R5 ;  /* 0x00000005ff0075a7 */ /* 0x000e640008001105 */
[----:B-1----:R-:W-:Y:S05]  /*4540*/  @!P0 BRA `(.L_x_85) ;  /* 0x0000006c00708947 */ /* 0x002fea0003800000 */
.L_x_84:
[----:B------:R-:W-:Y:S01]  /*4550*/  UISETP.NE.AND UP0, UPT, UR16, 0x1, UPT ;  /* 0x000000011000788c */ /* 0x000fe2000bf05270 */
[----:B------:R-:W-:Y:S01]  /*4560*/  PLOP3.LUT P2, PT, PT, PT, PT, 0x80, 0x8 ;  /* 0x000000000008781c */ /* 0x000fe20003f4f070 */
[----:B------:R-:W-:Y:S02]  /*4570*/  UIADD3 UR4, UPT, UPT, UR6, 0x1, URZ ;  /* 0x0000000106047890 */ /* 0x000fe4000fffe0ff */
[----:B------:R-:W-:Y:S02]  /*4580*/  ULEA UR12, UR6, UR22, 0x9 ;  /* 0x00000016060c7291 */ /* 0x000fe4000f8e48ff */
[----:B------:R-:W-:Y:S01]  /*4590*/  UISETP.NE.AND UP1, UPT, UR4, 0x10, UPT ;  /* 0x000000100400788c */ /* 0x000fe2000bf25270 */
[----:B------:R-:W-:Y:S01]  /*45a0*/  PLOP3.LUT P0, PT, PT, PT, UP0, 0x80, 0x8 ;  /* 0x000000000008781c */ /* 0x000fe20003f0f008 */
[----:B------:R-:W-:Y:S02]  /*45b0*/  UIADD3 UR10, UPT, UPT, UR12, 0x2, URZ ;  /* 0x000000020c0a7890 */ /* 0x000fe4000fffe0ff */
[----:B------:R-:W-:Y:S02]  /*45c0*/  USEL UR7, URZ, 0x1, UP1 ;  /* 0x00000001ff077887 */ /* 0x000fe40008800000 */
[----:B------:R-:W-:Y:S02]  /*45d0*/  USEL UR15, UR4, URZ, UP1 ;  /* 0x000000ff040f7287 */ /* 0x000fe40008800000 */
[----:B------:R-:W-:Y:S02]  /*45e0*/  UIADD3 UR14, UPT, UPT, UR14, 0x1, URZ ;  /* 0x000000010e0e7890 */ /* 0x000fe4000fffe0ff */
[----:B------:R-:W-:Y:S01]  /*45f0*/  @UP0 ULEA UR4, UR15, UR17, 0x3 ;  /* 0x000000110f040291 */ /* 0x000fe2000f8e18ff */
[----:B------:R-:W-:Y:S01]  /*4600*/  LOP3.LUT R2, R2, UR7, RZ, 0x3c, !PT ;  /* 0x0000000702027c12 */ /* 0x000fe2000f8e3cff */
[----:B------:R-:W-:Y:S01]  /*4610*/  UIADD3 UR7, UPT, UPT, UR5, 0x80, URZ ;  /* 0x0000008005077890 */ /* 0x000fe2000fffe0ff */
[----:B------:R-:W-:Y:S02]  /*4620*/  UMOV UR13, 0x80004020 ;  /* 0x80004020000d7882 */ /* 0x000fe40000000000 */
[----:B-1----:R-:W-:Y:S01]  /*4630*/  @P0 SHF.L.U32 R0, R2, 0x1f, RZ ;  /* 0x0000001f02000819 */ /* 0x002fe200000006ff */
[----:B------:R-:W-:Y:S01]  /*4640*/  UMOV UR5, 0x80004020 ;  /* 0x8000402000057882 */ /* 0x000fe20000000000 */
[----:B------:R-:W-:Y:S01]  /*4650*/  UMOV UR11, 0x80004020 ;  /* 0x80004020000b7882 */ /* 0x000fe20000000000 */
[----:B------:R-:W-:Y:S01]  /*4660*/  UMOV UR9, 0x80004020 ;  /* 0x8000402000097882 */ /* 0x000fe20000000000 */
[----:B------:R2:W3:Y:S01]  /*4670*/  @P0 SYNCS.PHASECHK.TRANS64.TRYWAIT P2, [UR4], R0 ;  /* 0x00000000ff0005a7 */ /* 0x0004e20008041104 */
[----:B------:R-:W-:Y:S02]  /*4680*/  ULEA UR4, UR6, UR21, 0x8 ;  /* 0x0000001506047291 */ /* 0x000fe4000f8e40ff */
[----:B------:R-:W-:Y:S02]  /*4690*/  UISETP.NE.AND UP0, UPT, UR14, UR19, UPT ;  /* 0x000000130e00728c */ /* 0x000fe4000bf05270 */
[----:B------:R-:W-:Y:S02]  /*46a0*/  UIADD3 UR8, UPT, UPT, UR4, 0x2, URZ ;  /* 0x0000000204087890 */ /* 0x000fe4000fffe0ff */
[----:B------:R-:W-:Y:S01]  /*46b0*/  UIADD3 UR16, UPT, UPT, UR16, -0x1, URZ ;  /* 0xffffffff10107890 */ /* 0x000fe2000fffe0ff */
[----:B------:R-:W-:Y:S02]  /*46c0*/  UMOV UR6, UR15 ;  /* 0x0000000f00067c82 */ /* 0x000fe40008000000 */
[----:B------:R2:W-:Y:S01]  /*46d0*/  UTCQMMA.2CTA gdesc[UR4], gdesc[UR12], tmem[UR18], tmem[UR28], idesc[UR29], UP2 ;  /* 0x00ff1c0c040075ea */ /* 0x0005e20009200312 */
[----:B------:R-:W-:Y:S03]  /*46e0*/  UPLOP3.LUT UP2, UPT, UPT, UPT, UPT, 0x80, 0x8 ;  /* 0x000000000008789c */ /* 0x000fe60003f4f070 */
[----:B------:R2:W-:Y:S01]  /*46f0*/  UTCQMMA.2CTA gdesc[UR8], gdesc[UR10], tmem[UR18], tmem[UR26], idesc[UR27], UPT ;  /* 0x00ff1a0a080075ea */ /* 0x0005e2000ba00312 */
[----:B------:R2:W-:Y:S01]  /*4700*/  UTCBAR.2CTA.MULTICAST [UR7], URZ, UR20 ;  /* 0x000000ff070073e9 */ /* 0x0005e20008200814 */
[----:B------:R-:W-:Y:S06]  /*4710*/  BRA.U UP0, `(.L_x_86) ;  /* 0xfffffffd00787547 */ /* 0x000fec000b83ffff */
.L_x_83:
[----:B--2---:R-:W-:Y:S01]  /*4720*/  UIADD3 UR4, UPT, UPT, UR23, 0x170, URZ ;  /* 0x0000017017047890 */ /* 0x004fe2000fffe0ff */
[----:B------:R-:W-:-:S08]  /*4730*/  UMOV UR14, UR19 ;  /* 0x00000013000e7c82 */ /* 0x000fd00008000000 */
[----:B------:R2:W-:Y:S01]  /*4740*/  UTCBAR.2CTA.MULTICAST [UR4], URZ, UR30 ;  /* 0x000000ff040073e9 */ /* 0x0005e2000820081e */
[----:B------:R-:W-:Y:S02]  /*4750*/  NOP ;  /* 0x0000000000007918 */ /* 0x000fe40000000000 */
.L_x_81:
[----:B--2---:R-:W-:Y:S01]  /*4760*/  UIADD3 UR4, UPT, UPT, UR24, 0x1, URZ ;  /* 0x0000000118047890 */ /* 0x004fe2000fffe0ff */
[----:B------:R-:W-:-:S03]  /*4770*/  ISETP.NE.AND P0, PT, R8, 0x2, PT ;  /* 0x000000020800780c */ /* 0x000fc60003f05270 */
[----:B------:R-:W-:Y:S01]  /*4780*/  UISETP.NE.AND UP0, UPT, UR4, 0x4, UPT ;  /* 0x000000040400788c */ /* 0x000fe2000bf05270 */
[----:B-1----:R-:W-:Y:S02]  /*4790*/  SEL R0, RZ, 0x1, P0 ;  /* 0x00000001ff007807 */ /* 0x002fe40000000000 */
[----:B------:R-:W-:Y:S01]  /*47a0*/  SEL R8, R8, RZ, P0 ;  /* 0x000000ff08087207 */ /* 0x000fe20000000000 */
[----:B------:R-:W-:Y:S01]  /*47b0*/  USEL UR5, URZ, 0x1, UP0 ;  /* 0x00000001ff057887 */ /* 0x000fe20008000000 */
[----:B------:R-:W-:Y:S01]  /*47c0*/  LOP3.LUT R3, R3, R0, RZ, 0x3c, !PT ;  /* 0x0000000003037212 */ /* 0x000fe200078e3cff */
[----:B------:R-:W-:-:S04]  /*47d0*/  USEL UR24, UR4, URZ, UP0 ;  /* 0x000000ff04187287 */ /* 0x000fc80008000000 */
[----:B------:R-:W-:Y:S01]  /*47e0*/  LOP3.LUT R9, R9, UR5, RZ, 0x3c, !PT ;  /* 0x0000000509097c12 */ /* 0x000fe2000f8e3cff */
[----:B------:R-:W-:Y:S07]  /*47f0*/  @P1 BRA `(.L_x_87) ;  /* 0xfffffff800b01947 */ /* 0x000fee000383ffff */
[----:B------:R-:W1:Y:S01]  /*4800*/  S2UR UR8, SR_CgaCtaId ;  /* 0x00000000000879c3 */ /* 0x000e620000008800 */
[----:B------:R-:W-:Y:S01]  /*4810*/  ELECT P0, URZ, PT ;  /* 0x0000000000ff782f */ /* 0x000fe20003800000 */
[----:B------:R-:W-:Y:S01]  /*4820*/  HFMA2 R0, -RZ, RZ, 0, 5.9604644775390625e-08 ;  /* 0x00000001ff007431 */ /* 0x000fe200000001ff */
[----:B------:R-:W-:-:S05]  /*4830*/  UMOV UR4, 0x40 ;  /* 0x0000004000047882 */ /* 0x000fca0000000000 */
[----:B------:R-:W-:Y:S01]  /*4840*/  UVIRTCOUNT.DEALLOC.SMPOOL 0x80 ;  /* 0x000000800000784c */ /* 0x000fe20000000000 */
[----:B------:R-:W-:Y:S02]  /*4850*/  UISETP.NE.AND UP1, UPT, UR35, URZ, UPT ;  /* 0x000000ff2300728c */ /* 0x000fe4000bf25270 */
[----:B-1----:R-:W-:-:S09]  /*4860*/  ULEA UR8, UR8, UR4, 0x18 ;  /* 0x0000000408087291 */ /* 0x002fd2000f8ec0ff */
[----:B------:R1:W-:Y:S01]  /*4870*/  @P0 STS.U8 [UR8+0x1c], R0 ;  /* 0x00001c00ff000988 */ /* 0x0003e20008000008 */
[----:B------:R-:W-:Y:S05]  /*4880*/  BRA.U UP1, `(.L_x_88) ;  /* 0x0000000101a07547 */ /* 0x000fea000b800000 */
[----:B------:R-:W-:Y:S01]  /*4890*/  UIADD3 UR7, UPT, UPT, UR17, 0x190, URZ ;  /* 0x0000019011077890 */ /* 0x000fe2000fffe0ff */
[----:B------:R-:W-:-:S03]  /*48a0*/  SHF.L.U32 R3, R9, 0x1f, RZ ;  /* 0x0000001f09037819 */ /* 0x000fc600000006ff */
[----:B------:R-:W-:-:S09]  /*48b0*/  ULEA UR4, UR24, UR7, 0x3 ;  /* 0x0000000718047291 */ /* 0x000fd2000f8e18ff */
[----:B------:R-:W2:Y:S02]  /*48c0*/  SYNCS.PHASECHK.TRANS64.TRYWAIT P0, [UR4], R3 ;  /* 0x00000003ff0075a7 */ /* 0x000ea40008001104 */
[----:B--2---:R-:W-:Y:S05]  /*48d0*/  @!P0 BRA `(.L_x_89) ;  /* 0x0000006800a48947 */ /* 0x004fea0003800000 */
.L_x_203:
        /* <DEDUP_REMOVED lines=9> */
.L_x_205:
        /* <DEDUP_REMOVED lines=9> */
.L_x_207:
[----:B------:R-:W-:-:S04]  /*4a00*/  UIADD3 UR4, UPT, UPT, UR4, 0x1, URZ ;  /* 0x0000000104047890 */ /* 0x000fc8000fffe0ff */
[----:B------:R-:W-:-:S04]  /*4a10*/  UISETP.NE.AND UP0, UPT, UR4, 0x4, UPT ;  /* 0x000000040400788c */ /* 0x000fc8000bf05270 */
[----:B------:R-:W-:Y:S02]  /*4a20*/  USEL UR5, URZ, 0x1, UP0 ;  /* 0x00000001ff057887 */ /* 0x000fe40008000000 */
[----:B------:R-:W-:-:S04]  /*4a30*/  USEL UR4, UR4, URZ, UP0 ;  /* 0x000000ff04047287 */ /* 0x000fc80008000000 */
[----:B------:R-:W-:Y:S01]  /*4a40*/  ULEA UR4, UR4, UR7, 0x3 ;  /* 0x0000000704047291 */ /* 0x000fe2000f8e18ff */
[----:B-1----:R-:W-:-:S04]  /*4a50*/  LOP3.LUT R3, R2, UR5, RZ, 0x3c, !PT ;  /* 0x0000000502037c12 */ /* 0x002fc8000f8e3cff */
[----:B------:R-:W-:Y:S01]  /*4a60*/  SHF.L.U32 R3, R3, 0x1f, RZ ;  /* 0x0000001f03037819 */ /* 0x000fe200000006ff */
[----:B------:R-:W-:-:S04]  /*4a70*/  IMAD.U32 R0, RZ, RZ, UR4 ;  /* 0x00000004ff007e24 */ /* 0x000fc8000f8e00ff */
[----:B------:R1:W2:Y:S03]  /*4a80*/  SYNCS.PHASECHK.TRANS64.TRYWAIT P0, [R0+URZ], R3 ;  /* 0x00000003000075a7 */ /* 0x0002a600080011ff */
[----:B--2---:R-:W-:Y:S05]  /*4a90*/  @!P0 NANOSLEEP.SYNCS 0x989680 ;  /* 0x009896800000895d */ /* 0x004fea0003900000 */
[----:B------:R-:W2:Y:S02]  /*4aa0*/  @!P0 SYNCS.PHASECHK.TRANS64 P0, [R0+URZ], R3 ;  /* 0x00000003000085a7 */ /* 0x000ea400080010ff */
[----:B--2---:R-:W-:Y:S05]  /*4ab0*/  @P0 BRA `(.L_x_92) ;  /* 0x0000000000200947 */ /* 0x004fea0003800000 */
.L_x_93:
[----:B--2---:R2:W4:Y:S02]  /*4ac0*/  SYNCS.PHASECHK.TRANS64.TRYWAIT P0, [R0+URZ], R3 ;  /* 0x00000003000075a7 */ /* 0x00452400080011ff */
[----:B----4-:R-:W-:Y:S05]  /*4ad0*/  @!P0 NANOSLEEP.SYNCS 0x989680 ;  /* 0x009896800000895d */ /* 0x010fea0003900000 */
[----:B------:R-:W4:Y:S02]  /*4ae0*/  @!P0 SYNCS.PHASECHK.TRANS64 P0, [R0+URZ], R3 ;  /* 0x00000003000085a7 */ /* 0x000f2400080010ff */
[----:B----4-:R-:W-:Y:S05]  /*4af0*/  @!P0 BRA `(.L_x_93) ;  /* 0xfffffffc00f08947 */ /* 0x010fea000383ffff */
[----:B------:R-:W-:Y:S05]  /*4b00*/  BRA `(.L_x_92) ;  /* 0x00000000000c7947 */ /* 0x000fea0003800000 */
.L_x_88:
[----:B------:R-:W-:-:S04]  /*4b10*/  UIADD3 UR4, UPT, UPT, UR17, 0x1d0, URZ ;  /* 0x000001d011047890 */ /* 0x000fc8000fffe0ff */
[----:B------:R-:W-:-:S09]  /*4b20*/  UPRMT UR4, UR34, 0x654, UR4 ;  /* 0x0000065422047896 */ /* 0x000fd20008000004 */
[----:B------:R-:W-:Y:S03]  /*4b30*/  SYNCS.ARRIVE.TRANS64.RED.A1T0 RZ, [UR4], RZ ;  /* 0x000000ffffff79a7 */ /* 0x000fe60008100404 */
.L_x_92:
[----:B-12---:R-:W-:Y:S01]  /*4b40*/  SHF.L.U32 R3, RZ, 0x1f, RZ ;  /* 0x0000001fff037819 */ /* 0x006fe200000006ff */
[----:B------:R-:W-:Y:S01]  /*4b50*/  UIADD3 UR4, UPT, UPT, UR17, 0x1d0, URZ ;  /* 0x000001d011047890 */ /* 0x000fe2000fffe0ff */
[----:B------:R-:W-:Y:S02]  /*4b60*/  PLOP3.LUT P0, PT, PT, PT, UP1, 0x80, 0x8 ;  /* 0x000000000008781c */ /* 0x000fe40003f0f018 */
[----:B------:R-:W1:Y:S02]  /*4b70*/  SYNCS.PHASECHK.TRANS64.TRYWAIT P1, [UR17+0x1d0], R3 ;  /* 0x0001d003ff0075a7 */ /* 0x000e640008021111 */
[----:B-1----:R-:W-:Y:S09]  /*4b80*/  @!P1 BRA `(.L_x_94) ;  /* 0x0000006800409947 */ /* 0x002ff20003800000 */
.L_x_209:
[----:B------:R-:W-:Y:S01]  /*4b90*/  @!UP1 UPRMT UR4, UR34, 0x654, UR4 ;  /* 0x0000065422049896 */ /* 0x000fe20008000004 */
[----:B------:R-:W-:Y:S01]  /*4ba0*/  UMOV UR5, 0xffff ;  /* 0x0000ffff00057882 */ /* 0x000fe20000000000 */
[----:B------:R-:W-:-:S07]  /*4bb0*/  UMOV UR6, 0x1 ;  /* 0x0000000100067882 */ /* 0x000fce0000000000 */
[----:B------:R-:W-:Y:S01]  /*4bc0*/  @!P0 SYNCS.ARRIVE.TRANS64.RED.A1T0 RZ, [UR4], RZ ;  /* 0x000000ffffff89a7 */ /* 0x000fe20008100404 */
[----:B------:R-:W-:Y:S01]  /*4bd0*/  NOP ;  /* 0x0000000000007918 */ /* 0x000fe20000000000 */
[----:B-1----:R-:W1:Y:S01]  /*4be0*/  LDS R0, [UR8+0x14] ;  /* 0x00001408ff007984 */ /* 0x002e620008000800 */
[----:B------:R-:W-:-:S04]  /*4bf0*/  ULOP3.LUT UR4, UR32, 0xffff, URZ, 0xc0, !UPT ;  /* 0x0000ffff20047892 */ /* 0x000fc8000f8ec0ff */
[----:B------:R-:W-:-:S04]  /*4c00*/  USHF.R.U32.HI UR4, URZ, 0x5, UR4 ;  /* 0x00000005ff047899 */ /* 0x000fc80008011604 */
[----:B------:R-:W-:Y:S02]  /*4c10*/  USHF.L.U32 UR5, UR5, UR4, URZ ;  /* 0x0000000405057299 */ /* 0x000fe400080006ff */
[----:B------:R-:W-:-:S04]  /*4c20*/  USHF.L.U32 UR4, UR6, UR4, URZ ;  /* 0x0000000406047299 */ /* 0x000fc800080006ff */
[----:B-1----:R-:W-:-:S04]  /*4c30*/  LOP3.LUT R0, R0, UR5, RZ, 0xc0, !PT ;  /* 0x0000000500007c12 */ /* 0x002fc8000f8ec0ff */
[----:B------:R-:W-:-:S13]  /*4c40*/  ISETP.NE.AND P0, PT, R0, UR5, PT ;  /* 0x0000000500007c0c */ /* 0x000fda000bf05270 */
[----:B------:R-:W-:Y:S05]  /*4c50*/  @P0 BRA `(.L_x_95) ;  /* 0x0000000000580947 */ /* 0x000fea0003800000 */
[----:B------:R-:W1:Y:S02]  /*4c60*/  LDS R0, [UR8+0x18] ;  /* 0x00001808ff007984 */ /* 0x000e640008000800 */
[----:B-1----:R-:W-:-:S04]  /*4c70*/  LOP3.LUT R0, R0, UR4, RZ, 0xc0, !PT ;  /* 0x0000000400007c12 */ /* 0x002fc8000f8ec0ff */
[----:B------:R-:W-:-:S13]  /*4c80*/  ISETP.NE.AND P0, PT, R0, UR4, PT ;  /* 0x0000000400007c0c */ /* 0x000fda000bf05270 */
[----:B------:R-:W-:Y:S05]  /*4c90*/  @P0 BRA `(.L_x_96) ;  /* 0x00000000003c0947 */ /* 0x000fea0003800000 */
[----:B------:R-:W1:Y:S01]  /*4ca0*/  S2R R2, SR_LANEID ;  /* 0x0000000000027919 */ /* 0x000e620000000000 */
[----:B------:R-:W-:Y:S01]  /*4cb0*/  ULOP3.LUT UR5, URZ, UR5, URZ, 0x33, !UPT ;  /* 0x00000005ff057292 */ /* 0x000fe2000f8e33ff */
[----:B------:R-:W-:Y:S01]  /*4cc0*/  LOP3.LUT R4, RZ, UR4, RZ, 0x33, !PT ;  /* 0x00000004ff047c12 */ /* 0x000fe2000f8e33ff */
[----:B------:R-:W-:Y:S02]  /*4cd0*/  VOTEU.ANY UR4, UPT, PT ;  /* 0x0000000000047886 */ /* 0x000fe400038e0100 */
[----:B------:R-:W-:Y:S01]  /*4ce0*/  UFLO.U32 UR4, UR4 ;  /* 0x00000004000472bd */ /* 0x000fe200080e0000 */
[----:B------:R-:W2:Y:S01]  /*4cf0*/  REDUX UR6, R4 ;  /* 0x00000000040673c4 */ /* 0x000ea20000000000 */
[----:B------:R-:W-:-:S06]  /*4d00*/  IMAD.U32 R0, RZ, RZ, UR5 ;  /* 0x00000005ff007e24 */ /* 0x000fcc000f8e00ff */
[----:B------:R4:W-:Y:S01]  /*4d10*/  UTCATOMSWS.AND URZ, UR5 ;  /* 0x0000000500ff79e3 */ /* 0x0009e20008000000 */
[----:B------:R-:W3:Y:S01]  /*4d20*/  REDUX UR7, R0 ;  /* 0x00000000000773c4 */ /* 0x000ee20000000000 */
[----:B-1----:R-:W-:Y:S01]  /*4d30*/  ISETP.EQ.U32.AND P0, PT, R2, UR4, PT ;  /* 0x0000000402007c0c */ /* 0x002fe2000bf02070 */
[----:B--2---:R-:W-:Y:S01]  /*4d40*/  IMAD.U32 R2, RZ, RZ, UR6 ;  /* 0x00000006ff027e24 */ /* 0x004fe2000f8e00ff */
[----:B---3--:R-:W-:-:S11]  /*4d50*/  MOV R3, UR7 ;  /* 0x0000000700037c02 */ /* 0x008fd60008000f00 */
[----:B------:R4:W-:Y:S04]  /*4d60*/  @P0 ATOMS.AND RZ, [UR8+0x14], R3 ;  /* 0x00001403ffff098c */ /* 0x0009e8000a800008 */
[----:B------:R4:W-:Y:S01]  /*4d70*/  @P0 ATOMS.AND RZ, [UR8+0x18], R2 ;  /* 0x00001802ffff098c */ /* 0x0009e2000a800008 */
[----:B------:R-:W-:Y:S05]  /*4d80*/  BRA `(.L_x_97) ;  /* 0x0000000000147947 */ /* 0x000fea0003800000 */
.L_x_96:
[----:B------:R-:W-:Y:S02]  /*4d90*/  MOV R2, 0x4db0 ;  /* 0x00004db000027802 */ /* 0x000fe40000000f00 */
[----:B---3-5:R-:W-:Y:S05]  /*4da0*/  CALL.REL.NOINC `($__internal_0_$__cuda_sm10x_tcgen05_guardrail_trap_col_being_dealloced_not_returned_by_alloc) ;  /* 0x0000006c001c7944 */ /* 0x028fea0003c00000 */
[----:B------:R-:W-:Y:S05]  /*4db0*/  BRA `(.L_x_97) ;  /* 0x0000000000087947 */ /* 0x000fea0003800000 */
.L_x_95:
[----:B------:R-:W-:Y:S02]  /*4dc0*/  MOV R2, 0x4de0 ;  /* 0x00004de000027802 */ /* 0x000fe40000000f00 */
[----:B---3-5:R-:W-:Y:S05]  /*4dd0*/  CALL.REL.NOINC `($__internal_2_$__cuda_sm10x_tcgen05_guardrail_trap_unallocated_columns_being_dealloced) ;  /* 0x0000006c00287944 */ /* 0x028fea0003c00000 */
.L_x_97:
[----:B------:R-:W-:Y:S01]  /*4de0*/  NOP ;  /* 0x0000000000007918 */ /* 0x000fe20000000000 */
[----:B----4-:R-:W-:Y:S05]  /*4df0*/  EXIT ;  /* 0x000000000000794d */ /* 0x010fea0003800000 */
.L_x_68:
[----:B------:R-:W-:-:S09]  /*4e00*/  UISETP.NE.OR UP0, UPT, UR22, 0x3, !UP3 ;  /* 0x000000031600788c */ /* 0x000fd2000df05670 */
[----:B------:R-:W-:Y:S05]  /*4e10*/  BRA.U UP0, `(.L_x_98) ;  /* 0x0000001100c07547 */ /* 0x000fea000b800000 */
[----:B------:R-:W1:Y:S01]  /*4e20*/  LDCU UR31, c[0x0][0x370] ;  /* 0x00006e00ff1f77ac */ /* 0x000e620008000800 */
[----:B------:R-:W2:Y:S01]  /*4e30*/  LDC.64 R16, c[0x0][0x348] ;  /* 0x0000d200ff107b82 */ /* 0x000ea20000000a00 */
[----:B------:R-:W-:Y:S02]  /*4e40*/  HFMA2 R13, -RZ, RZ, 0, 0 ;  /* 0x00000000ff0d7431 */ /* 0x000fe400000001ff */
[----:B------:R-:W-:Y:S01]  /*4e50*/  IMAD.MOV.U32 R15, RZ, RZ, 0x1 ;  /* 0x00000001ff0f7424 */ /* 0x000fe200078e00ff */
[----:B------:R-:W1:Y:S01]  /*4e60*/  LDCU.128 UR48, c[0x0][0xb10] ;  /* 0x00016200ff3077ac */ /* 0x000e620008000c00 */
[----:B------:R-:W-:Y:S01]  /*4e70*/  IMAD.MOV.U32 R14, RZ, RZ, RZ ;  /* 0x000000ffff0e7224 */ /* 0x000fe200078e00ff */
[----:B------:R-:W-:Y:S01]  /*4e80*/  MOV R7, 0x1000 ;  /* 0x0000100000077802 */ /* 0x000fe20000000f00 */
[----:B------:R-:W3:Y:S01]  /*4e90*/  LDCU UR30, c[0x0][0x374] ;  /* 0x00006e80ff1e77ac */ /* 0x000ee20008000800 */
[----:B------:R-:W4:Y:S01]  /*4ea0*/  LDC.64 R2, c[0x0][0x888] ;  /* 0x00022200ff027b82 */ /* 0x000f220000000a00 */
[----:B------:R-:W3:Y:S01]  /*4eb0*/  LDCU UR15, c[0x0][0xb0c] ;  /* 0x00016180ff0f77ac */ /* 0x000ee20008000800 */
[----:B------:R-:W2:Y:S06]  /*4ec0*/  LDCU UR54, c[0x0][0xb20] ;  /* 0x00016400ff3677ac */ /* 0x000eac0008000800 */
[----:B------:R-:W4:Y:S01]  /*4ed0*/  LDC.64 R4, c[0x0][0x890] ;  /* 0x00022400ff047b82 */ /* 0x000f220000000a00 */
[----:B------:R-:W2:Y:S01]  /*4ee0*/  LDCU UR4, c[0x0][0xb30] ;  /* 0x00016600ff0477ac */ /* 0x000ea20008000800 */
[----:B------:R-:W-:Y:S01]  /*4ef0*/  UMOV UR21, 0x400 ;  /* 0x0000040000157882 */ /* 0x000fe20000000000 */
[----:B-1----:R-:W-:-:S02]  /*4f00*/  UIMAD.WIDE.U32 UR6, UR31, UR48, URZ ;  /* 0x000000301f0672a5 */ /* 0x002fc4000f8e00ff */
[----:B---3--:R-:W-:Y:S02]  /*4f10*/  UIMAD.WIDE.U32 UR8, UR30, UR51, URZ ;  /* 0x000000331e0872a5 */ /* 0x008fe4000f8e00ff */
[----:B------:R-:W-:Y:S02]  /*4f20*/  ULEA UR21, UR58, UR21, 0x18 ;  /* 0x000000153a157291 */ /* 0x000fe4000f8ec0ff */
[----:B------:R-:W-:Y:S02]  /*4f30*/  UPLOP3.LUT UP2, UPT, UPT, UPT, UPT, 0x40, 0x4 ;  /* 0x000000000004789c */ /* 0x000fe40003f4e870 */
[----:B------:R-:W-:Y:S02]  /*4f40*/  UIADD3 UR37, UPT, UPT, UR21, 0x118, URZ ;  /* 0x0000011815257890 */ /* 0x000fe4000fffe0ff */
[----:B------:R-:W-:Y:S02]  /*4f50*/  UIADD3 UR41, UPT, UPT, UR21, 0x100, URZ ;  /* 0x0000010015297890 */ /* 0x000fe4000fffe0ff */
[----:B------:R-:W-:-:S02]  /*4f60*/  UIADD3 UR33, UPT, UPT, UR21, 0x108, URZ ;  /* 0x0000010815217890 */ /* 0x000fc4000fffe0ff */
[----:B------:R-:W-:Y:S01]  /*4f70*/  UIADD3 UR25, UPT, UPT, UR21, 0x110, URZ ;  /* 0x0000011015197890 */ /* 0x000fe2000fffe0ff */
[----:B------:R-:W-:Y:S01]  /*4f80*/  UMOV UR6, UR7 ;  /* 0x0000000700067c82 */ /* 0x000fe20008000000 */
[----:B------:R-:W-:Y:S01]  /*4f90*/  UMOV UR47, UR9 ;  /* 0x00000009002f7c82 */ /* 0x000fe20008000000 */
[----:B------:R-:W-:Y:S02]  /*4fa0*/  UISETP.GE.AND UP0, UPT, UR45, 0x1, UPT ;  /* 0x000000012d00788c */ /* 0x000fe4000bf06270 */
[----:B------:R-:W-:Y:S01]  /*4fb0*/  UISETP.NE.AND UP4, UPT, UR45, 0x1, UPT ;  /* 0x000000012d00788c */ /* 0x000fe2000bf85270 */
[----:B------:R-:W1:Y:S01]  /*4fc0*/  LDCU.64 UR22, c[0x0][0xb28] ;  /* 0x00016500ff1677ac */ /* 0x000e620008000a00 */
[----:B------:R-:W-:Y:S02]  /*4fd0*/  UISETP.NE.AND UP6, UPT, UR15, 0x1, UPT ;  /* 0x000000010f00788c */ /* 0x000fe4000bfc5270 */
[----:B------:R-:W-:Y:S02]  /*4fe0*/  UISETP.NE.AND UP5, UPT, UR50, 0x1, UPT ;  /* 0x000000013200788c */ /* 0x000fe4000bfa5270 */
[----:B------:R-:W-:-:S02]  /*4ff0*/  UPRMT UR37, UR58, 0x654, UR37 ;  /* 0x000006543a257896 */ /* 0x000fc40008000025 */
[----:B------:R-:W-:Y:S02]  /*5000*/  USHF.R.U32.HI UR52, URZ, UR49, UR6 ;  /* 0x00000031ff347299 */ /* 0x000fe40008011606 */
[----:B------:R-:W-:Y:S02]  /*5010*/  UPRMT UR46, UR58, 0x654, UR41 ;  /* 0x000006543a2e7896 */ /* 0x000fe40008000029 */
[----:B------:R-:W-:Y:S02]  /*5020*/  UPRMT UR39, UR58, 0x654, UR33 ;  /* 0x000006543a277896 */ /* 0x000fe40008000021 */
[----:B------:R-:W-:Y:S02]  /*5030*/  UPRMT UR38, UR58, 0x654, UR25 ;  /* 0x000006543a267896 */ /* 0x000fe40008000019 */
[----:B--2---:R-:W-:Y:S02]  /*5040*/  USHF.R.U32.HI UR47, URZ, UR54, UR47 ;  /* 0x00000036ff2f7299 */ /* 0x004fe4000801162f */
[----:B------:R-:W-:-:S11]  /*5050*/  UISETP.NE.AND UP3, UPT, UR4, 0x1, UPT ;  /* 0x000000010400788c */ /* 0x000fd6000bf65270 */
.L_x_109:
[C---:B------:R-:W-:Y:S02]  /*5060*/  LEA R12, R14.reuse, UR21, 0x3 ;  /* 0x000000150e0c7c11 */ /* 0x040fe4000f8e18ff */
[----:B------:R-:W-:Y:S02]  /*5070*/  SHF.L.U32 R9, R13, 0x1f, RZ ;  /* 0x0000001f0d097819 */ /* 0x000fe400000006ff */
[----:B------:R-:W-:Y:S02]  /*5080*/  LEA R10, R14, UR21, 0x4 ;  /* 0x000000150e0a7c11 */ /* 0x000fe4000f8e20ff */
[----:B------:R-:W2:Y:S02]  /*5090*/  SYNCS.PHASECHK.TRANS64.TRYWAIT P0, [R12+URZ+0x150], R9 ;  /* 0x000150090c0075a7 */ /* 0x000ea400080011ff */
[----:B--23--:R-:W-:Y:S05]  /*50a0*/  @!P0 BRA `(.L_x_99) ;  /* 0x0000006400108947 */ /* 0x00cfea0003800000 */
.L_x_210:
[----:B--2---:R-:W2:Y:S01]  /*50b0*/  LDS.128 R8, [R10+0x1e0] ;  /* 0x0001e0000a087984 */ /* 0x004ea20000000c00 */
[----:B------:R-:W-:Y:S01]  /*50c0*/  UISETP.GE.AND UP0, UPT, UR45, 0x1, UPT ;  /* 0x000000012d00788c */ /* 0x000fe2000bf06270 */
[----:B------:R-:W-:Y:S01]  /*50d0*/  @!PT LDS RZ, [RZ] ;  /* 0x00000000fffff984 */ /* 0x000fe20000000800 */
[----:B------:R-:W-:Y:S01]  /*50e0*/  @!PT LDS RZ, [RZ] ;  /* 0x00000000fffff984 */ /* 0x000fe20000000800 */
[----:B------:R-:W-:Y:S01]  /*50f0*/  @!PT LDS RZ, [RZ] ;  /* 0x00000000fffff984 */ /* 0x000fe20000000800 */
[----:B------:R-:W-:Y:S01]  /*5100*/  @!PT LDS RZ, [RZ] ;  /* 0x00000000fffff984 */ /* 0x000fe20000000800 */
[----:B------:R3:W-:Y:S06]  /*5110*/  MEMBAR.ALL.CTA ;  /* 0x0000000000007992 */ /* 0x0007ec0000008000 */
[----:B---3--:R-:W3:Y:S01]  /*5120*/  FENCE.VIEW.ASYNC.S ;  /* 0x00000000000073c6 */ /* 0x008ee20000000000 */
[----:B--2---:R-:W-:Y:S11]  /*5130*/  LOP3.LUT P0, RZ, R10, 0x1, RZ, 0xc0, !PT ;  /* 0x000000010aff7812 */ /* 0x004ff6000780c0ff */
[----:B------:R-:W-:Y:S02]  /*5140*/  @!UPT UIADD3 URZ, UPT, UPT, URZ, URZ, URZ ;  /* 0x000000fffffff290 */ /* 0x000fe4000fffe0ff */
[----:B---3--:R-:W-:Y:S01]  /*5150*/  VOTEU.ANY UP1, P0 ;  /* 0x0000000000ff7886 */ /* 0x008fe20000020100 */
[----:B------:R-:W-:Y:S11]  /*5160*/  PLOP3.LUT P0, PT, PT, PT, UP1, 0x80, 0x8 ;  /* 0x000000000008781c */ /* 0x000ff60003f0f018 */
[----:B------:R-:W-:Y:S02]  /*5170*/  @!UPT UIADD3 URZ, UPT, UPT, URZ, URZ, URZ ;  /* 0x000000fffffff290 */ /* 0x000fe4000fffe0ff */
[----:B------:R-:W-:Y:S02]  /*5180*/  @P0 SHF.R.U32.HI R0, RZ, 0x10, R9 ;  /* 0x00000010ff000819 */ /* 0x000fe40000011609 */
[----:B------:R-:W-:Y:S02]  /*5190*/  @P0 MOV R6, R8 ;  /* 0x0000000800060202 */ /* 0x000fe40000000f00 */
[----:B------:R-:W-:Y:S01]  /*51a0*/  @P0 R2UR UR4, R0 ;  /* 0x00000000000402ca */ /* 0x000fe200000e0000 */
[----:B------:R-:W-:Y:S01]  /*51b0*/  VIADD R0, R12, 0x160 ;  /* 0x000001600c007836 */ /* 0x000fe20000000000 */
[----:B------:R-:W-:Y:S02]  /*51c0*/  @P0 LOP3.LUT R8, R9, 0xffff, RZ, 0xc0, !PT ;  /* 0x0000ffff09080812 */ /* 0x000fe400078ec0ff */
[----:B------:R-:W-:Y:S02]  /*51d0*/  @P0 R2UR UR6, R6 ;  /* 0x00000000060602ca */ /* 0x000fe400000e0000 */
[----:B------:R-:W-:Y:S02]  /*51e0*/  PRMT R0, RZ, 0x654, R0 ;  /* 0x00000654ff007816 */ /* 0x000fe40000000000 */
[----:B------:R-:W-:Y:S02]  /*51f0*/  @P0 R2UR UR5, R8 ;  /* 0x00000000080502ca */ /* 0x000fe400000e0000 */
[----:B------:R2:W-:Y:S03]  /*5200*/  SYNCS.ARRIVE.TRANS64.RED.A1T0 RZ, [R0+URZ], RZ ;  /* 0x000000ff00ff79a7 */ /* 0x0005e600081004ff */
[----:B------:R-:W-:Y:S04]  /*5210*/  @UP1 UMOV UR29, UR4 ;  /* 0x00000004001d1c82 */ /* 0x000fe80008000000 */
[----:B------:R-:W-:Y:S04]  /*5220*/  @UP1 UMOV UR14, UR6 ;  /* 0x00000006000e1c82 */ /* 0x000fe80008000000 */
[----:B------:R-:W-:Y:S01]  /*5230*/  @UP1 UMOV UR13, UR5 ;  /* 0x00000005000d1c82 */ /* 0x000fe20008000000 */
[----:B------:R-:W-:Y:S05]  /*5240*/  BRA.U !UP0, `(.L_x_100) ;  /* 0x0000000108a47547 */ /* 0x000fea000b800000 */
[----:B------:R-:W-:Y:S02]  /*5250*/  UIMAD.WIDE.U32 UR16, UR13, UR51, URZ ;  /* 0x000000330d1072a5 */ /* 0x000fe4000f8e00ff */
[----:B------:R-:W-:Y:S02]  /*5260*/  UIMAD.WIDE.U32 UR18, UR14, UR48, URZ ;  /* 0x000000300e1272a5 */ /* 0x000fe4000f8e00ff */
[----:B------:R-:W-:Y:S02]  /*5270*/  USEL UR4, UR30, UR47, !UP5 ;  /* 0x0000002f1e047287 */ /* 0x000fe4000e800000 */
[----:B------:R-:W-:Y:S02]  /*5280*/  USEL UR7, UR31, UR52, !UP6 ;  /* 0x000000341f077287 */ /* 0x000fe4000f000000 */
[----:B-1----:R-:W-:Y:S02]  /*5290*/  UIMAD.WIDE.U32 UR8, UR4, UR22, URZ ;  /* 0x00000016040872a5 */ /* 0x002fe4000f8e00ff */
[----:B------:R-:W-:Y:S01]  /*52a0*/  UIMAD.WIDE.U32 UR10, UR7, UR22, URZ ;  /* 0x00000016070a72a5 */ /* 0x000fe2000f8e00ff */
[----:B------:R-:W-:Y:S02]  /*52b0*/  UMOV UR5, UR17 ;  /* 0x0000001100057c82 */ /* 0x000fe40008000000 */
[----:B------:R-:W-:Y:S03]  /*52c0*/  USHF.R.U32.HI UR6, URZ, UR54, UR5 ;  /* 0x00000036ff067299 */ /* 0x000fe60008011605 */
[----:B------:R-:W-:Y:S01]  /*52d0*/  UMOV UR5, UR19 ;  /* 0x0000001300057c82 */ /* 0x000fe20008000000 */
[----:B------:R-:W-:Y:S02]  /*52e0*/  USEL UR6, UR13, UR6, !UP5 ;  /* 0x000000060d067287 */ /* 0x000fe4000e800000 */
[----:B------:R-:W-:Y:S03]  /*52f0*/  USHF.R.U32.HI UR12, URZ, UR49, UR5 ;  /* 0x00000031ff0c7299 */ /* 0x000fe60008011605 */
[----:B------:R-:W-:Y:S02]  /*5300*/  UMOV UR5, UR9 ;  /* 0x0000000900057c82 */ /* 0x000fe40008000000 */
[----:B------:R-:W-:Y:S03]  /*5310*/  @UP4 USHF.R.U32.HI UR4, URZ, UR23, UR5 ;  /* 0x00000017ff044299 */ /* 0x000fe60008011605 */
[----:B------:R-:W-:Y:S01]  /*5320*/  UMOV UR5, UR11 ;  /* 0x0000000b00057c82 */ /* 0x000fe20008000000 */
[----:B------:R-:W-:Y:S02]  /*5330*/  UIMAD UR4, UR45, UR4, URZ ;  /* 0x000000042d0472a4 */ /* 0x000fe4000f8e02ff */
[----:B------:R-:W-:Y:S02]  /*5340*/  @UP4 USHF.R.U32.HI UR7, URZ, UR23, UR5 ;  /* 0x00000017ff074299 */ /* 0x000fe40008011605 */
[----:B------:R-:W-:Y:S02]  /*5350*/  UIMAD.WIDE.U32 UR10, UR6, UR22, URZ ;  /* 0x00000016060a72a5 */ /* 0x000fe4000f8e00ff */
[----:B------:R-:W-:Y:S02]  /*5360*/  USEL UR5, UR14, UR12, !UP6 ;  /* 0x0000000c0e057287 */ /* 0x000fe4000f000000 */
[----:B------:R-:W-:Y:S02]  /*5370*/  UIMAD UR8, UR45, UR7, URZ ;  /* 0x000000072d0872a4 */ /* 0x000fe4000f8e02ff */
[----:B------:R-:W-:Y:S03]  /*5380*/  UISETP.GE.AND UP0, UPT, UR6, UR4, UPT ;  /* 0x000000040600728c */ /* 0x000fe6000bf06270 */
[----:B------:R-:W-:Y:S01]  /*5390*/  UMOV UR4, UR11 ;  /* 0x0000000b00047c82 */ /* 0x000fe20008000000 */
[----:B------:R-:W-:Y:S02]  /*53a0*/  UISETP.GE.OR UP0, UPT, UR5, UR8, UP0 ;  /* 0x000000080500728c */ /* 0x000fe40008706670 */
[----:B------:R-:W-:Y:S02]  /*53b0*/  USHF.R.U32.HI UR4, URZ, UR23, UR4 ;  /* 0x00000017ff047299 */ /* 0x000fe40008011604 */
[----:B------:R-:W-:Y:S02]  /*53c0*/  UIMAD.WIDE.U32 UR8, UR5, UR22, URZ ;  /* 0x00000016050872a5 */ /* 0x000fe4000f8e00ff */
[----:B------:R-:W-:Y:S04]  /*53d0*/  USEL UR10, UR6, UR4, !UP4 ;  /* 0x00000004060a7287 */ /* 0x000fe8000e000000 */
[----:B------:R-:W-:Y:S01]  /*53e0*/  UIADD3 UR11, UPT, UPT, -UR10, URZ, URZ ;  /* 0x000000ff0a0b7290 */ /* 0x000fe2000fffe1ff */
[----:B------:R-:W-:Y:S02]  /*53f0*/  @!UP0 UMOV UR4, UR9 ;  /* 0x0000000900048c82 */ /* 0x000fe40008000000 */
[----:B------:R-:W-:Y:S02]  /*5400*/  @!UP0 USHF.R.U32.HI UR4, URZ, UR23, UR4 ;  /* 0x00000017ff048299 */ /* 0x000fe40008011604 */
[----:B------:R-:W-:Y:S02]  /*5410*/  UIMAD UR8, UR45, UR11, UR6 ;  /* 0x0000000b2d0872a4 */ /* 0x000fe4000f8e0206 */
[----:B------:R-:W-:Y:S04]  /*5420*/  @!UP0 USEL UR4, UR5, UR4, !UP4 ;  /* 0x0000000405048287 */ /* 0x000fe8000e000000 */
[----:B------:R-:W-:Y:S02]  /*5430*/  @!UP0 UIMAD UR7, UR7, UR8, UR4 ;  /* 0x00000008070782a4 */ /* 0x000fe4000f8e0204 */
[----:B------:R-:W-:Y:S02]  /*5440*/  @!UP0 UIADD3 UR9, UPT, UPT, UR10, -UR4, URZ ;  /* 0x800000040a098290 */ /* 0x000fe4000fffe0ff */
[----:B------:R-:W-:Y:S02]  /*5450*/  UIADD3 UR8, UPT, UPT, -UR6, URZ, URZ ;  /* 0x000000ff06087290 */ /* 0x000fe4000fffe1ff */
[----:B------:R-:W-:Y:S02]  /*5460*/  UIADD3 UR4, UPT, UPT, -UR5, URZ, URZ ;  /* 0x000000ff05047290 */ /* 0x000fe4000fffe1ff */
[----:B------:R-:W-:Y:S03]  /*5470*/  @!UP0 UIMAD UR6, UR9, UR45, UR5 ;  /* 0x0000002d090682a4 */ /* 0x000fe6000f8e0205 */
[----:B------:R-:W-:Y:S01]  /*5480*/  @!UP0 UMOV UR5, UR7 ;  /* 0x0000000700058c82 */ /* 0x000fe20008000000 */
[----:B------:R-:W-:Y:S02]  /*5490*/  UIMAD UR7, UR15, UR4, UR14 ;  /* 0x000000040f0772a4 */ /* 0x000fe4000f8e020e */
[----:B------:R-:W-:Y:S02]  /*54a0*/  UIMAD UR4, UR50, UR8, UR13 ;  /* 0x00000008320472a4 */ /* 0x000fe4000f8e020d */
[----:B------:R-:W-:Y:S02]  /*54b0*/  UIMAD UR14, UR5, UR15, UR7 ;  /* 0x0000000f050e72a4 */ /* 0x000fe4000f8e0207 */
[----:B------:R-:W-:Y:S11]  /*54c0*/  UIMAD UR13, UR6, UR50, UR4 ;  /* 0x00000032060d72a4 */ /* 0x000ff6000f8e0204 */
[----:B------:R-:W-:Y:S01]  /*54d0*/  @!UPT UIADD3 URZ, UPT, UPT, URZ, URZ, URZ ;  /* 0x000000fffffff290 */ /* 0x000fe2000fffe0ff */
.L_x_100:
[----:B------:R-:W3:Y:S01]  /*54e0*/  @!UP3 LDCU.128 UR8, c[0x0][0xb10] ;  /* 0x00016200ff08b7ac */ /* 0x000ee20008000c00 */
[C---:B----4-:R-:W-:Y:S02]  /*54f0*/  ISETP.NE.U32.AND P1, PT, R4.reuse, RZ, PT ;  /* 0x000000ff0400720c */ /* 0x050fe40003f25070 */
[----:B------:R-:W-:Y:S02]  /*5500*/  ISETP.NE.U32.AND P0, PT, R4, RZ, PT ;  /* 0x000000ff0400720c */ /* 0x000fe40003f05070 */
[C---:B------:R-:W-:Y:S02]  /*5510*/  ISETP.NE.AND.EX P1, PT, R5.reuse, RZ, PT, P1 ;  /* 0x000000ff0500720c */ /* 0x040fe40003f25310 */
[----:B------:R-:W-:Y:S01]  /*5520*/  ISETP.NE.AND.EX P0, PT, R5, RZ, PT, P0 ;  /* 0x000000ff0500720c */ /* 0x000fe20003f05300 */
[----:B------:R-:W4:Y:S01]  /*5530*/  @!UP3 LDCU UR5, c[0x0][0xb0c] ;  /* 0x00016180ff05b7ac */ /* 0x000f220008000800 */
[----:B------:R-:W-:Y:S01]  /*5540*/  SHF.L.U32 R9, R15, 0x1f, RZ ;  /* 0x0000001f0f097819 */ /* 0x000fe200000006ff */
[----:B------:R-:W-:Y:S02]  /*5550*/  USHF.L.U32 UR42, UR26, 0x8, URZ ;  /* 0x000000081a2a7899 */ /* 0x000fe400080006ff */
[----:B------:R-:W-:Y:S02]  /*5560*/  USHF.L.U32 UR43, UR20, 0x6, URZ ;  /* 0x00000006142b7899 */ /* 0x000fe400080006ff */
[----:B---3--:R-:W-:Y:S07]  /*5570*/  UIMAD.WIDE.U32 UR6, UR14, UR8, URZ ;  /* 0x000000080e0672a5 */ /* 0x008fee000f8e00ff */
[----:B------:R-:W-:Y:S01]  /*5580*/  @!UP3 UMOV UR4, UR7 ;  /* 0x000000070004bc82 */ /* 0x000fe20008000000 */
[----:B----4-:R-:W-:Y:S02]  /*5590*/  @!UP3 UISETP.NE.AND UP0, UPT, UR5, 0x1, UPT ;  /* 0x000000010500b88c */ /* 0x010fe4000bf05270 */
[----:B------:R-:W-:Y:S02]  /*55a0*/  @!UP3 USHF.R.U32.HI UR4, URZ, UR9, UR4 ;  /* 0x00000009ff04b299 */ /* 0x000fe40008011604 */
[----:B------:R-:W-:Y:S02]  /*55b0*/  UIMAD.WIDE.U32 UR6, UR13, UR11, URZ ;  /* 0x0000000b0d0672a5 */ /* 0x000fe4000f8e00ff */
[----:B------:R-:W-:Y:S02]  /*55c0*/  @!UP3 USEL UR8, UR14, UR4, !UP0 ;  /* 0x000000040e08b287 */ /* 0x000fe4000c000000 */
[----:B------:R-:W-:Y:S03]  /*55d0*/  @!UP3 UISETP.NE.AND UP0, UPT, UR10, 0x1, UPT ;  /* 0x000000010a00b88c */ /* 0x000fe6000bf05270 */
[----:B------:R-:W-:Y:S02]  /*55e0*/  @!UP3 UMOV UR6, UR7 ;  /* 0x000000070006bc82 */ /* 0x000fe40008000000 */
[----:B------:R-:W3:Y:S02]  /*55f0*/  @!UP3 LDCU UR4, c[0x0][0xb20] ;  /* 0x00016400ff04b7ac */ /* 0x000ee40008000800 */
[----:B---3--:R-:W-:Y:S04]  /*5600*/  @!UP3 USHF.R.U32.HI UR6, URZ, UR4, UR6 ;  /* 0x00000004ff06b299 */ /* 0x008fe80008011606 */
[----:B------:R-:W-:Y:S04]  /*5610*/  @!UP3 USEL UR6, UR13, UR6, !UP0 ;  /* 0x000000060d06b287 */ /* 0x000fe8000c000000 */
[----:B------:R-:W-:Y:S02]  /*5620*/  @!UP3 UIADD3 UR4, UPT, UPT, -UR8, UR6, URZ ;  /* 0x000000060804b290 */ /* 0x000fe4000fffe1ff */
[----:B------:R-:W-:Y:S02]  /*5630*/  @!UP3 UIADD3 UR6, UPT, UPT, UR8, -UR6, URZ ;  /* 0x800000060806b290 */ /* 0x000fe4000fffe0ff */
[----:B------:R-:W-:Y:S02]  /*5640*/  @!UP3 UIMAD UR14, UR4, UR5, UR14 ;  /* 0x00000005040eb2a4 */ /* 0x000fe4000f8e020e */
[----:B------:R-:W-:Y:S01]  /*5650*/  @!UP3 UIMAD UR13, UR6, UR10, UR13 ;  /* 0x0000000a060db2a4 */ /* 0x000fe2000f8e020d */
[----:B------:R-:W-:Y:S11]  /*5660*/  BRA.U UP2, `(.L_x_101) ;  /* 0x0000000102107547 */ /* 0x000ff6000b800000 */
[----:B--2---:R-:W-:Y:S04]  /*5670*/  MOV R0, UR53 ;  /* 0x0000003500007c02 */ /* 0x004fe80008000f00 */
[----:B------:R-:W-:Y:S04]  /*5680*/  SHF.L.U32 R11, R0, 0x1f, RZ ;  /* 0x0000001f000b7819 */ /* 0x000fe800000006ff */
[----:B------:R-:W2:Y:S02]  /*5690*/  SYNCS.PHASECHK.TRANS64.TRYWAIT P2, [UR21+0x148], R11 ;  /* 0x0001480bff0075a7 */ /* 0x000ea40008041115 */
[----:B--2---:R-:W-:Y:S05]  /*56a0*/  @!P2 BRA `(.L_x_102) ;  /* 0x0000005c00a4a947 */ /* 0x004fea0003800000 */
.L_x_101:
[----:B------:R-:W-:Y:S05]  /*56b0*/  @!P1 BRA `(.L_x_103) ;  /* 0x0000000000309947 */ /* 0x000fea0003800000 */
[----:B------:R-:W-:Y:S01]  /*56c0*/  ISETP.NE.U32.AND P1, PT, R2, RZ, PT ;  /* 0x000000ff0200720c */ /* 0x000fe20003f25070 */
[----:B------:R-:W3:Y:S01]  /*56d0*/  LDCU.64 UR4, c[0x0][0x358] ;  /* 0x00006b00ff0477ac */ /* 0x000ee20008000a00 */
[----:B------:R-:W-:Y:S02]  /*56e0*/  IMAD.MOV.U32 R90, RZ, RZ, 0x1 ;  /* 0x00000001ff5a7424 */ /* 0x000fe400078e00ff */
[----:B------:R-:W-:Y:S11]  /*56f0*/  ISETP.NE.AND.EX P1, PT, R3, RZ, PT, P1 ;  /* 0x000000ff0300720c */ /* 0x000ff60003f25310 */
[----:B------:R-:W-:Y:S02]  /*5700*/  @!UPT UIADD3 URZ, UPT, UPT, URZ, URZ, URZ ;  /* 0x000000fffffff290 */ /* 0x000fe4000fffe0ff */
[----:B--2---:R-:W2:Y:S01]  /*5710*/  @P1 LDC.64 R10, c[0x0][0x888] ;  /* 0x00022200ff0a1b82 */ /* 0x004ea20000000a00 */
[----:B------:R-:W-:Y:S04]  /*5720*/  @P1 IMAD R0, R4, UR36, RZ ;  /* 0x0000002404001c24 */ /* 0x000fe8000f8e02ff */
[----:B--2---:R-:W-:Y:S04]  /*5730*/  @P1 IMAD.WIDE R10, R0, 0x4, R10 ;  /* 0x00000004000a1825 */ /* 0x004fe800078e020a */
[----:B------:R-:W-:Y:S01]  /*5740*/  HFMA2 R0, -RZ, RZ, 0, 5.9604644775390625e-08 ;  /* 0x00000001ff007431 */ /* 0x000fe200000001ff */
[----:B---3-5:R3:W5:Y:S04]  /*5750*/  @P1 LDG.E R41, desc[UR4][R10.64] ;  /* 0x000000040a291981 */ /* 0x028768000c1e1900 */
[----:B------:R-:W-:Y:S01]  /*5760*/  @!P1 PRMT R90, R0, 0x7610, R90 ;  /* 0x00007610005a9816 */ /* 0x000fe2000000005a */
[----:B---3--:R-:W4:Y:S06]  /*5770*/  @!P1 LDC R41, c[0x0][0x880] ;  /* 0x00022000ff299b82 */ /* 0x008f2c0000000800 */
.L_x_103:
[----:B----45:R-:W-:Y:S01]  /*5780*/  @!P0 FSETP.EQ.AND P1, PT, R41, RZ, PT ;  /* 0x000000ff2900820b */ /* 0x030fe20003f22000 */
[----:B------:R-:W-:Y:S01]  /*5790*/  @!UPT UIADD3 URZ, UPT, UPT, URZ, URZ, URZ ;  /* 0x000000fffffff290 */ /* 0x000fe2000fffe0ff */
[----:B------:R-:W-:Y:S11]  /*57a0*/  @!P0 BRA `(.L_x_104) ;  /* 0x0000000000188947 */ /* 0x000ff60003800000 */
[----:B------:R-:W-:Y:S02]  /*57b0*/  LOP3.LUT P0, RZ, R90, 0xff, RZ, 0xc0, !PT ;  /* 0x000000ff5aff7812 */ /* 0x000fe4000780c0ff */
[----:B------:R-:W-:Y:S04]  /*57c0*/  ISETP.NE.U32.AND P1, PT, R2, RZ, PT ;  /* 0x000000ff0200720c */ /* 0x000fe80003f25070 */
[----:B------:R-:W-:Y:S04]  /*57d0*/  ISETP.NE.AND.EX P1, PT, R3, RZ, PT, P1 ;  /* 0x000000ff0300720c */ /* 0x000fe80003f25310 */
[----:B------:R-:W-:Y:S03]  /*57e0*/  PLOP3.LUT P1, PT, P1, PT, PT, 0x8, 0x80 ;  /* 0x000000000080781c */ /* 0x000fe60000f2e170 */
[----:B------:R-:W-:Y:S11]  /*57f0*/  @P0 FSETP.EQ.AND P1, PT, R41, RZ, PT ;  /* 0x000000ff2900020b */ /* 0x000ff60003f22000 */
[----:B------:R-:W-:Y:S02]  /*5800*/  @!UPT UIADD3 URZ, UPT, UPT, URZ, URZ, URZ ;  /* 0x000000fffffff290 */ /* 0x000fe4000fffe0ff */
.L_x_104:
[----:B------:R-:W3:Y:S01]  /*5810*/  SYNCS.PHASECHK.TRANS64.TRYWAIT P2, [UR21+0x120], R9 ;  /* 0x00012009ff0075a7 */ /* 0x000ee20008041115 */
[----:B------:R-:W-:Y:S04]  /*5820*/  ELECT P0, URZ, PT ;  /* 0x0000000000ff782f */ /* 0x000fe80003800000 */
[----:B------:R-:W-:Y:S11]  /*5830*/  PLOP3.LUT P1, PT, P1, P0, PT, 0xf2, 0x2f ;  /* 0x00000000002f781c */ /* 0x000ff60000f21e72 */
[----:B------:R-:W-:Y:S02]  /*5840*/  @!UPT UIADD3 URZ, UPT, UPT, URZ, URZ, URZ ;  /* 0x000000fffffff290 */ /* 0x000fe4000fffe0ff */
[----:B------:R-:W-:Y:S05]  /*5850*/  @!P1 IADD3 R8, P0, PT, R16, 0x580, RZ ;  /* 0x0000058010089810 */ /* 0x000fea0007f1e0ff */
[----:B------:R-:W-:Y:S01]  /*5860*/  @!P1 IMAD.X R6, RZ, RZ, R17, P0 ;  /* 0x000000ffff069224 */ /* 0x000fe200000e0611 */
[----:B---3--:R-:W-:Y:S07]  /*5870*/  @!P2 BRA `(.L_x_105) ;  /* 0x0000005c0048a947 */ /* 0x008fee0003800000 */
.L_x_213:
[----:B------:R-:W-:Y:S01]  /*5880*/  @!P1 R2UR UR5, R8 ;  /* 0x00000000080592ca */ /* 0x000fe200000e0000 */
[----:B------:R-:W-:Y:S01]  /*5890*/  VOTEU.ALL UP0, P1 ;  /* 0x0000000000ff7886 */ /* 0x000fe20000800000 */
[----:B------:R-:W-:Y:S01]  /*58a0*/  @!P1 R2UR UR4, R6 ;  /* 0x00000000060492ca */ /* 0x000fe200000e0000 */
[----:B------:R-:W-:Y:S01]  /*58b0*/  UMOV UR6, 0x0 ;  /* 0x0000000000067882 */ /* 0x000fe20000000000 */
[----:B------:R-:W-:Y:S01]  /*58c0*/  UMOV UR7, 0x10000000 ;  /* 0x1000000000077882 */ /* 0x000fe20000000000 */
[----:B------:R-:W-:Y:S01]  /*58d0*/  UMOV UR44, UR36 ;  /* 0x00000024002c7c82 */ /* 0x000fe20008000000 */
[----:B------:R-:W-:Y:S01]  /*58e0*/  @!UP0 UIADD3 UR40, UPT, UPT, UR21, 0x300, URZ ;  /* 0x0000030015288890 */ /* 0x000fe2000fffe0ff */
[----:B--2---:R-:W-:Y:S01]  /*58f0*/  @!P1 IMAD.MOV.U32 R0, RZ, RZ, 0x1000 ;  /* 0x00001000ff009424 */ /* 0x004fe200078e00ff */
[----:B------:R-:W-:Y:S01]  /*5900*/  @!UP0 UIADD3 UR10, UPT, UPT, UR42, 0x80, URZ ;  /* 0x000000802a0a8890 */ /* 0x000fe2000fffe0ff */
[----:B------:R-:W-:Y:S01]  /*5910*/  @!P1 IADD3 R8, P0, PT, R16, 0x580, RZ ;  /* 0x0000058010089810 */ /* 0x000fe20007f1e0ff */
[----:B------:R-:W-:Y:S01]  /*5920*/  @!UP0 UIADD3 UR8, UPT, UPT, UR21, 0xb00, URZ ;  /* 0x00000b0015088890 */ /* 0x000fe2000fffe0ff */
[----:B------:R-:W-:Y:S02]  /*5930*/  VOTEU.ALL UP0, P1 ;  /* 0x0000000000ff7886 */ /* 0x000fe40000800000 */
[----:B------:R-:W-:Y:S01]  /*5940*/  IMAD.U32 R10, RZ, RZ, UR5 ;  /* 0x00000005ff0a7e24 */ /* 0x000fe2000f8e00ff */
[----:B------:R-:W-:Y:S01]  /*5950*/  UMOV UR9, UR41 ;  /* 0x0000002900097c82 */ /* 0x000fe20008000000 */
[----:B------:R-:W-:Y:S01]  /*5960*/  IMAD.U32 R11, RZ, RZ, UR4 ;  /* 0x00000004ff0b7e24 */ /* 0x000fe2000f8e00ff */
[----:B------:R-:W-:Y:S01]  /*5970*/  UMOV UR11, UR43 ;  /* 0x0000002b000b7c82 */ /* 0x000fe20008000000 */
[----:B------:R-:W-:Y:S01]  /*5980*/  UMOV UR12, UR36 ;  /* 0x00000024000c7c82 */ /* 0x000fe20008000000 */
[----:B------:R-:W-:Y:S01]  /*5990*/  @!P1 R2UR UR4, R10 ;  /* 0x000000000a0492ca */ /* 0x000fe200000e0000 */
[----:B------:R-:W-:Y:S01]  /*59a0*/  @!P1 IMAD.X R6, RZ, RZ, R17, P0 ;  /* 0x000000ffff069224 */ /* 0x000fe200000e0611 */
[----:B------:R-:W-:Y:S11]  /*59b0*/  @!P1 R2UR UR5, R11 ;  /* 0x000000000b0592ca */ /* 0x000ff600000e0000 */
[----:B------:R-:W-:Y:S02]  /*59c0*/  @!UPT UIADD3 URZ, UPT, UPT, URZ, URZ, URZ ;  /* 0x000000fffffff290 */ /* 0x000fe4000fffe0ff */
[----:B------:R2:W-:Y:S01]  /*59d0*/  @!UP0 UTMALDG.3D [UR40], [UR4], desc[UR6] ;  /* 0x00000628040085b4 */ /* 0x0005e20008011000 */
[----:B------:R-:W-:Y:S05]  /*59e0*/  VOTEU.ALL UP0, P1 ;  /* 0x0000000000ff7886 */ /* 0x000fea0000800000 */
[----:B------:R2:W-:Y:S01]  /*59f0*/  @!UP0 UTMALDG.3D [UR8], [UR4], desc[UR6] ;  /* 0x00000608040085b4 */ /* 0x0005e20008011000 */
[----:B------:R2:W-:Y:S01]  /*5a00*/  @!P1 SYNCS.ARRIVE.TRANS64.RED.A0TR RZ, [UR21+0x100], R0 ;  /* 0x00010000ffff99a7 */ /* 0x0005e20008300415 */
[----:B------:R-:W-:Y:S01]  /*5a10*/  SYNCS.ARRIVE.TRANS64.RED.A1T0 RZ, [UR46], RZ ;  /* 0x000000ffffff79a7 */ /* 0x000fe2000810042e */
[----:B------:R-:W3:Y:S02]  /*5a20*/  SYNCS.PHASECHK.TRANS64.TRYWAIT P2, [UR21+0x128], R9 ;  /* 0x00012809ff0075a7 */ /* 0x000ee40008041115 */
[----:B--23--:R-:W-:Y:S05]  /*5a30*/  @!P2 BRA `(.L_x_106) ;  /* 0x0000005800f0a947 */ /* 0x00cfea0003800000 */
.L_x_215:
        /* <DEDUP_REMOVED lines=10> */
[----:B------:R-:W-:Y:S02]  /*5ae0*/  @!UP0 UIADD3 UR10, UPT, UPT, UR42, 0xa0, URZ ;  /* 0x000000a02a0a8890 */ /* 0x000fe4000fffe0ff */
[----:B------:R-:W-:Y:S01]  /*5af0*/  @!UP0 UIADD3 UR8, UPT, UPT, UR21, 0x1b00, URZ ;  /* 0x00001b0015088890 */ /* 0x000fe2000fffe0ff */
[----:B------:R-:W-:Y:S01]  /*5b00*/  IMAD.U32 R10, RZ, RZ, UR5 ;  /* 0x00000005ff0a7e24 */ /* 0x000fe2000f8e00ff */
[----:B------:R-:W-:Y:S01]  /*5b10*/  VOTEU.ALL UP0, P1 ;  /* 0x0000000000ff7886 */ /* 0x000fe20000800000 */
[----:B------:R-:W-:Y:S01]  /*5b20*/  IMAD.U32 R11, RZ, RZ, UR4 ;  /* 0x00000004ff0b7e24 */ /* 0x000fe2000f8e00ff */
[----:B------:R-:W-:Y:S01]  /*5b30*/  UMOV UR9, UR33 ;  /* 0x0000002100097c82 */ /* 0x000fe20008000000 */
[----:B------:R-:W-:Y:S01]  /*5b40*/  UMOV UR11, UR43 ;  /* 0x0000002b000b7c82 */ /* 0x000fe20008000000 */
[----:B------:R-:W-:Y:S01]  /*5b50*/  @!P1 R2UR UR4, R10 ;  /* 0x000000000a0492ca */ /* 0x000fe200000e0000 */
[----:B------:R-:W-:Y:S01]  /*5b60*/  UMOV UR12, UR36 ;  /* 0x00000024000c7c82 */ /* 0x000fe20008000000 */
[----:B------:R-:W-:Y:S01]  /*5b70*/  @!P1 R2UR UR5, R11 ;  /* 0x000000000b0592ca */ /* 0x000fe200000e0000 */
[----:B------:R-:W-:Y:S11]  /*5b80*/  @!P1 IMAD.X R6, RZ, RZ, R17, P0 ;  /* 0x000000ffff069224 */ /* 0x000ff600000e0611 */
[----:B------:R-:W-:Y:S01]  /*5b90*/  @!UPT UIADD3 URZ, UPT, UPT, URZ, URZ, URZ ;  /* 0x000000fffffff290 */ /* 0x000fe2000fffe0ff */
[----:B------:R2:W-:Y:S01]  /*5ba0*/  @!UP0 UTMALDG.3D [UR32], [UR4], desc[UR6] ;  /* 0x00000620040085b4 */ /* 0x0005e20008011000 */
[----:B------:R-:W-:Y:S05]  /*5bb0*/  VOTEU.ALL UP0, P1 ;  /* 0x0000000000ff7886 */ /* 0x000fea0000800000 */
[----:B------:R2:W-:Y:S01]  /*5bc0*/  @!UP0 UTMALDG.3D [UR8], [UR4], desc[UR6] ;  /* 0x00000608040085b4 */ /* 0x0005e20008011000 */
[----:B------:R2:W-:Y:S01]  /*5bd0*/  @!P1 SYNCS.ARRIVE.TRANS64.RED.A0TR RZ, [UR21+0x108], R0 ;  /* 0x00010800ffff99a7 */ /* 0x0005e20008300415 */
[----:B------:R-:W-:Y:S01]  /*5be0*/  SYNCS.ARRIVE.TRANS64.RED.A1T0 RZ, [UR39], RZ ;  /* 0x000000ffffff79a7 */ /* 0x000fe20008100427 */
[----:B------:R-:W3:Y:S02]  /*5bf0*/  SYNCS.PHASECHK.TRANS64.TRYWAIT P2, [UR21+0x130], R9 ;  /* 0x00013009ff0075a7 */ /* 0x000ee40008041115 */
[----:B--23--:R-:W-:Y:S05]  /*5c00*/  @!P2 BRA `(.L_x_107) ;  /* 0x000000580094a947 */ /* 0x00cfea0003800000 */
.L_x_217:
        /* <DEDUP_REMOVED lines=9> */
[----:B------:R-:W-:Y:S01]  /*5ca0*/  VIADD R14, R14, 0x1 ;  /* 0x000000010e0e7836 */ /* 0x000fe20000000000 */
        /* <DEDUP_REMOVED lines=10> */
[----:B------:R-:W-:Y:S11]  /*5d50*/  UMOV UR12, UR36 ;  /* 0x00000024000c7c82 */ /* 0x000ff60008000000 */
        /* <DEDUP_REMOVED lines=8> */
.L_x_219:
[----:B------:R-:W-:Y:S01]  /*5de0*/  UIADD3 UR26, UPT, UPT, UR13, UR62, URZ ;  /* 0x0000003e0d1a7290 */ /* 0x000fe2000fffe0ff */
[----:B------:R-:W-:Y:S01]  /*5df0*/  @!P1 IADD3 R6, P0, PT, R16, 0x580, RZ ;  /* 0x0000058010069810 */ /* 0x000fe20007f1e0ff */
[----:B------:R-:W-:Y:S01]  /*5e00*/  UPLOP3.LUT UP2, UPT, UPT, UPT, UPT, 0x80, 0x8 ;  /* 0x000000000008789c */ /* 0x000fe20003f4f070 */
[----:B------:R-:W-:Y:S01]  /*5e10*/  LOP3.LUT R15, R15, 0x1, RZ, 0x3c, !PT ;  /* 0x000000010f0f7812 */ /* 0x000fe200078e3cff */
[----:B------:R-:W-:Y:S01]  /*5e20*/  VOTEU.ALL UP0, P1 ;  /* 0x0000000000ff7886 */ /* 0x000fe20000800000 */
[----:B------:R-:W-:Y:S01]  /*5e30*/  @!P1 R2UR UR5, R6 ;  /* 0x00000000060592ca */ /* 0x000fe200000e0000 */
[----:B--2---:R-:W-:Y:S01]  /*5e40*/  @!P1 IMAD.X R0, RZ, RZ, R17, P0 ;  /* 0x000000ffff009224 */ /* 0x004fe200000e0611 */
[----:B------:R-:W-:Y:S01]  /*5e50*/  UMOV UR6, 0x0 ;  /* 0x0000000000067882 */ /* 0x000fe20000000000 */
[----:B------:R-:W-:Y:S01]  /*5e60*/  UMOV UR7, 0x10000000 ;  /* 0x1000000000077882 */ /* 0x000fe20000000000 */
[----:B------:R-:W-:Y:S01]  /*5e70*/  @!UP0 UIADD3 UR18, UPT, UPT, UR42, 0x60, URZ ;  /* 0x000000602a128890 */ /* 0x000fe2000fffe0ff */
[----:B------:R-:W-:Y:S01]  /*5e80*/  ISETP.NE.AND P0, PT, R14, 0x2, PT ;  /* 0x000000020e00780c */ /* 0x000fe20003f05270 */
[----:B------:R-:W-:Y:S01]  /*5e90*/  @!UP0 UIADD3 UR16, UPT, UPT, UR21, 0x3300, URZ ;  /* 0x0000330015108890 */ /* 0x000fe2000fffe0ff */
[----:B------:R-:W-:Y:S01]  /*5ea0*/  @!P1 R2UR UR4, R0 ;  /* 0x00000000000492ca */ /* 0x000fe200000e0000 */
[----:B------:R-:W-:Y:S01]  /*5eb0*/  @!UP0 UIADD3 UR17, UPT, UPT, UR21, 0x118, URZ ;  /* 0x0000011815118890 */ /* 0x000fe2000fffe0ff */
[----:B------:R-:W-:Y:S01]  /*5ec0*/  SEL R0, RZ, 0x1, P0 ;  /* 0x00000001ff007807 */ /* 0x000fe20000000000 */
[----:B------:R-:W-:Y:S01]  /*5ed0*/  @!UP0 UIADD3 UR10, UPT, UPT, UR42, 0xe0, URZ ;  /* 0x000000e02a0a8890 */ /* 0x000fe2000fffe0ff */
[----:B------:R-:W-:Y:S01]  /*5ee0*/  SEL R14, R14, RZ, P0 ;  /* 0x000000ff0e0e7207 */ /* 0x000fe20000000000 */
[----:B------:R-:W-:Y:S01]  /*5ef0*/  @!UP0 UIADD3 UR8, UPT, UPT, UR21, 0x3b00, URZ ;  /* 0x00003b0015088890 */ /* 0x000fe2000fffe0ff */
[----:B------:R-:W-:Y:S01]  /*5f00*/  IMAD.U32 R8, RZ, RZ, UR5 ;  /* 0x00000005ff087e24 */ /* 0x000fe2000f8e00ff */
[----:B------:R-:W-:Y:S01]  /*5f10*/  VOTEU.ALL UP0, P1 ;  /* 0x0000000000ff7886 */ /* 0x000fe20000800000 */
[----:B------:R-:W-:Y:S01]  /*5f20*/  UMOV UR19, UR43 ;  /* 0x0000002b00137c82 */ /* 0x000fe20008000000 */
[----:B------:R-:W-:Y:S01]  /*5f30*/  UMOV UR20, UR36 ;  /* 0x0000002400147c82 */ /* 0x000fe20008000000 */
[----:B------:R-:W-:Y:S01]  /*5f40*/  UMOV UR11, UR43 ;  /* 0x0000002b000b7c82 */ /* 0x000fe20008000000 */
[----:B------:R-:W-:Y:S01]  /*5f50*/  UMOV UR12, UR36 ;  /* 0x00000024000c7c82 */ /* 0x000fe20008000000 */
[----:B------:R-:W-:Y:S01]  /*5f60*/  UMOV UR9, UR17 ;  /* 0x0000001100097c82 */ /* 0x000fe20008000000 */
[----:B------:R-:W-:Y:S01]  /*5f70*/  IMAD.U32 R9, RZ, RZ, UR4 ;  /* 0x00000004ff097e24 */ /* 0x000fe2000f8e00ff */
[----:B------:R-:W-:Y:S01]  /*5f80*/  @!P1 R2UR UR4, R8 ;  /* 0x00000000080492ca */ /* 0x000fe200000e0000 */
[----:B------:R-:W-:Y:S01]  /*5f90*/  UMOV UR36, UR29 ;  /* 0x0000001d00247c82 */ /* 0x000fe20008000000 */
[----:B------:R-:W-:Y:S02]  /*5fa0*/  LOP3.LUT R13, R13, R0, RZ, 0x3c, !PT ;  /* 0x000000000d0d7212 */ /* 0x000fe400078e3cff */
[----:B------:R-:W-:Y:S11]  /*5fb0*/  @!P1 R2UR UR5, R9 ;  /* 0x00000000090592ca */ /* 0x000ff600000e0000 */
[----:B------:R-:W-:Y:S02]  /*5fc0*/  @!UPT UIADD3 URZ, UPT, UPT, URZ, URZ, URZ ;  /* 0x000000fffffff290 */ /* 0x000fe4000fffe0ff */
[----:B------:R2:W-:Y:S01]  /*5fd0*/  @!UP0 UTMALDG.3D [UR16], [UR4], desc[UR6] ;  /* 0x00000610040085b4 */ /* 0x0005e20008011000 */
[----:B------:R-:W-:Y:S05]  /*5fe0*/  VOTEU.ALL UP0, P1 ;  /* 0x0000000000ff7886 */ /* 0x000fea0000800000 */
[----:B------:R3:W-:Y:S01]  /*5ff0*/  @!UP0 UTMALDG.3D [UR8], [UR4], desc[UR6] ;  /* 0x00000608040085b4 */ /* 0x0007e20008011000 */
[----:B------:R3:W-:Y:S01]  /*6000*/  @!P1 SYNCS.ARRIVE.TRANS64.RED.A0TR RZ, [UR21+0x118], R7 ;  /* 0x00011807ffff99a7 */ /* 0x0007e20008300415 */
[----:B------:R-:W-:Y:S01]  /*6010*/  SYNCS.ARRIVE.TRANS64.RED.A1T0 RZ, [UR37], RZ ;  /* 0x000000ffffff79a7 */ /* 0x000fe20008100425 */
[----:B--2---:R-:W-:Y:S01]  /*6020*/  UIADD3 UR20, UPT, UPT, UR14, UR59, URZ ;  /* 0x0000003b0e147290 */ /* 0x004fe2000fffe0ff */
[----:B------:R-:W-:Y:S11]  /*6030*/  BRA.U UP1, `(.L_x_109) ;  /* 0xfffffff101087547 */ /* 0x000ff6000b83ffff */
[----:B------:R-:W-:-:S04]  /*6040*/  SHF.L.U32 R3, R15, 0x1f, RZ ;  /* 0x0000001f0f037819 */ /* 0x000fc800000006ff */
[----:B------:R-:W2:Y:S02]  /*6050*/  SYNCS.PHASECHK.TRANS64.TRYWAIT P0, [UR21+0x120], R3 ;  /* 0x00012003ff0075a7 */ /* 0x000ea40008001115 */
[----:B--2---:R-:W-:Y:S05]  /*6060*/  @!P0 BRA `(.L_x_110) ;  /* 0x0000005400ac8947 */ /* 0x004fea0003800000 */
.L_x_221:
[----:B------:R-:W4:Y:S02]  /*6070*/  SYNCS.PHASECHK.TRANS64.TRYWAIT P0, [UR21+0x128], R3 ;  /* 0x00012803ff0075a7 */ /* 0x000f240008001115 */
[----:B----4-:R-:W-:Y:S05]  /*6080*/  @!P0 BRA `(.L_x_111) ;  /* 0x0000005400bc8947 */ /* 0x010fea0003800000 */
.L_x_223:
[----:B------:R-:W4:Y:S02]  /*6090*/  SYNCS.PHASECHK.TRANS64.TRYWAIT P0, [UR21+0x130], R3 ;  /* 0x00013003ff0075a7 */ /* 0x000f240008001115 */
[----:B----4-:R-:W-:Y:S05]  /*60a0*/  @!P0 BRA `(.L_x_112) ;  /* 0x0000005400cc8947 */ /* 0x010fea0003800000 */
.L_x_225:
[----:B--2---:R-:W-:-:S07]  /*60b0*/  MOV R0, UR21 ;  /* 0x0000001500007c02 */ /* 0x004fce0008000f00 */
.L_x_113:
[----:B--2---:R-:W-:-:S04]  /*60c0*/  SHF.L.U32 R3, R15, 0x1f, RZ ;  /* 0x0000001f0f037819 */ /* 0x004fc800000006ff */
[----:B------:R2:W4:Y:S03]  /*60d0*/  SYNCS.PHASECHK.TRANS64.TRYWAIT P0, [R0+URZ+0x138], R3 ;  /* 0x00013803000075a7 */ /* 0x00052600080011ff */
[----:B----4-:R-:W-:Y:S05]  /*60e0*/  @!P0 NANOSLEEP.SYNCS 0x989680 ;  /* 0x009896800000895d */ /* 0x010fea0003900000 */
[----:B------:R-:W4:Y:S02]  /*60f0*/  @!P0 SYNCS.PHASECHK.TRANS64 P0, [R0+URZ+0x138], R3 ;  /* 0x00013803000085a7 */ /* 0x000f2400080010ff */
[----:B-1-34-:R-:W-:Y:S05]  /*6100*/  @P0 EXIT ;  /* 0x000000000000094d */ /* 0x01afea0003800000 */
[----:B------:R-:W-:Y:S05]  /*6110*/  BRA `(.L_x_113) ;  /* 0xfffffffc00e87947 */ /* 0x000fea000383ffff */
.L_x_98:
[----:B------:R-:W-:-:S06]  /*6120*/  UISETP.GE.AND UP0, UPT, UR22, 0x4, UPT ;  /* 0x000000041600788c */ /* 0x000fcc000bf06270 */
[----:B------:R-:W-:-:S13]  /*6130*/  PLOP3.LUT P0, PT, PT, PT, UP0, 0x80, 0x8 ;  /* 0x000000000008781c */ /* 0x000fda0003f0f008 */
[----:B------:R-:W-:Y:S05]  /*6140*/  @!P0 EXIT ;  /* 0x000000000000894d */ /* 0x000fea0003800000 */
[----:B------:R-:W-:Y:S01]  /*6150*/  BAR.SYNC.DEFER_BLOCKING 0x6, 0xa0 ;  /* 0x0182800000007b1d */ /* 0x000fe20000010000 */
[C---:B------:R-:W-:Y:S01]  /*6160*/  IMAD.SHL.U32 R89, R99.reuse, 0x20, RZ ;  /* 0x0000002063597824 */ /* 0x040fe200078e00ff */
[----:B------:R-:W-:Y:S01]  /*6170*/  CS2R R96, SRZ ;  /* 0x0000000000607805 */ /* 0x000fe2000001ff00 */
[C---:B------:R-:W-:Y:S01]  /*6180*/  IMAD.SHL.U32 R5, R99.reuse, 0x4, RZ ;  /* 0x0000000463057824 */ /* 0x040fe200078e00ff */
[----:B------:R-:W-:Y:S01]  /*6190*/  CS2R R94, SRZ ;  /* 0x00000000005e7805 */ /* 0x000fe2000001ff00 */
[----:B------:R-:W-:Y:S01]  /*61a0*/  IMAD.U32 R37, R99, 0x10000, RZ ;  /* 0x0001000063257824 */ /* 0x000fe200078e00ff */
[----:B------:R-:W-:Y:S01]  /*61b0*/  UMOV UR43, 0x400 ;  /* 0x00000400002b7882 */ /* 0x000fe20000000000 */
[----:B------:R-:W-:Y:S01]  /*61c0*/  LOP3.LUT R4, R89, 0x80, RZ, 0xc0, !PT ;  /* 0x0000008059047812 */ /* 0x000fe200078ec0ff */
[----:B------:R-:W-:Y:S01]  /*61d0*/  ULEA UR43, UR58, UR43, 0x18 ;  /* 0x0000002b3a2b7291 */ /* 0x000fe2000f8ec0ff */
[----:B------:R-:W1:Y:S01]  /*61e0*/  LDC.64 R84, c[0x0][0x888] ;  /* 0x00022200ff547b82 */ /* 0x000e620000000a00 */
[C---:B------:R-:W-:Y:S01]  /*61f0*/  IMAD.SHL.U32 R7, R91.reuse, 0x400, RZ ;  /* 0x000004005b077824 */ /* 0x040fe200078e00ff */
[----:B------:R-:W-:Y:S01]  /*6200*/  LOP3.LUT R5, R4, 0x10, R5, 0xf8, !PT ;  /* 0x0000001004057812 */ /* 0x000fe200078ef805 */
[----:B------:R-:W-:Y:S01]  /*6210*/  IMAD.SHL.U32 R4, R91, 0x200000, RZ ;  /* 0x002000005b047824 */ /* 0x000fe200078e00ff */
[C---:B------:R-:W-:Y:S01]  /*6220*/  LOP3.LUT R88, R89.reuse, 0xb60, RZ, 0xc0, !PT ;  /* 0x00000b6059587812 */ /* 0x040fe200078ec0ff */
[----:B------:R-:W-:Y:S01]  /*6230*/  UIADD3 UR4, UPT, UPT, UR43, 0x4300, URZ ;  /* 0x000043002b047890 */ /* 0x000fe2000fffe0ff */
[----:B------:R-:W-:Y:S01]  /*6240*/  LOP3.LUT P0, RZ, R89, 0x80, RZ, 0xc0, !PT ;  /* 0x0000008059ff7812 */ /* 0x000fe2000780c0ff */
[----:B------:R-:W-:Y:S01]  /*6250*/  IMAD.MOV.U32 R36, RZ, RZ, RZ ;  /* 0x000000ffff247224 */ /* 0x000fe200078e00ff */
[----:B------:R-:W2:Y:S01]  /*6260*/  LDC.64 R86, c[0x0][0x890] ;  /* 0x00022400ff567b82 */ /* 0x000ea20000000a00 */
[----:B------:R-:W-:Y:S01]  /*6270*/  LOP3.LUT R4, R4, 0x200000, RZ, 0xc0, !PT ;  /* 0x0020000004047812 */ /* 0x000fe200078ec0ff */
[----:B------:R-:W-:Y:S01]  /*6280*/  IMAD.MOV.U32 R93, RZ, RZ, RZ ;  /* 0x000000ffff5d7224 */ /* 0x000fe200078e00ff */
[----:B------:R-:W-:Y:S01]  /*6290*/  LOP3.LUT R88, R88, 0x400, R7, 0xf8, !PT ;  /* 0x0000040058587812 */ /* 0x000fe200078ef807 */
[----:B------:R-:W-:Y:S01]  /*62a0*/  IMAD.U32 R98, RZ, RZ, UR4 ;  /* 0x00000004ff627e24 */ /* 0x000fe2000f8e00ff */
[----:B------:R-:W-:Y:S01]  /*62b0*/  LOP3.LUT R37, R4, 0x400000, R37, 0xf8, !PT ;  /* 0x0040000004257812 */ /* 0x000fe200078ef825 */
[----:B------:R-:W3:Y:S01]  /*62c0*/  LDCU UR57, c[0x0][0x370] ;  /* 0x00006e00ff3977ac */ /* 0x000ee20008000800 */
[----:B------:R-:W4:Y:S01]  /*62d0*/  LDS R0, [UR43+0x200] ;  /* 0x0002002bff007984 */ /* 0x000f220008000800 */
[----:B------:R-:W1:Y:S01]  /*62e0*/  LDC.64 R82, c[0x0][0x8b0] ;  /* 0x00022c00ff527b82 */ /* 0x000e620000000a00 */
[----:B------:R-:W-:Y:S01]  /*62f0*/  LOP3.LUT R88, R88, R5, RZ, 0xfc, !PT ;  /* 0x0000000558587212 */ /* 0x000fe200078efcff */
[----:B------:R-:W1:Y:S01]  /*6300*/  LDCU.64 UR60, c[0x0][0x348] ;  /* 0x00006900ff3c77ac */ /* 0x000e620008000a00 */
[----:B------:R-:W-:Y:S01]  /*6310*/  LOP3.LUT R99, R99, 0x60, RZ, 0xc0, !PT ;  /* 0x0000006063637812 */ /* 0x000fe200078ec0ff */
[----:B------:R-:W1:Y:S04]  /*6320*/  LDCU UR42, c[0x0][0xb0c] ;  /* 0x00016180ff2a77ac */ /* 0x000e680008000800 */
[----:B------:R-:W1:Y:S01]  /*6330*/  LDC.64 R80, c[0x0][0x8a8] ;  /* 0x00022a00ff507b82 */ /* 0x000e620000000a00 */
[----:B------:R-:W1:Y:S01]  /*6340*/  LDCU UR39, c[0x0][0xb30] ;  /* 0x00016600ff2777ac */ /* 0x000e620008000800 */
[----:B------:R-:W1:Y:S01]  /*6350*/  LDCU.64 UR46, c[0x0][0x888] ;  /* 0x00011100ff2e77ac */ /* 0x000e620008000a00 */
[----:B------:R-:W1:Y:S01]  /*6360*/  LDCU.64 UR40, c[0x0][0xb28] ;  /* 0x00016500ff2877ac */ /* 0x000e620008000a00 */
[----:B------:R-:W1:Y:S01]  /*6370*/  LDCU.128 UR52, c[0x0][0xb10] ;  /* 0x00016200ff3477ac */ /* 0x000e620008000c00 */
[----:B------:R-:W1:Y:S01]  /*6380*/  LDCU UR56, c[0x0][0x374] ;  /* 0x00006e80ff3877ac */ /* 0x000e620008000800 */
[----:B------:R-:W-:Y:S01]  /*6390*/  UIADD3 UR63, UPT, UPT, UR43, 0x300, URZ ;  /* 0x000003002b3f7890 */ /* 0x000fe2000fffe0ff */
[----:B----4-:R-:W-:Y:S01]  /*63a0*/  IMAD.IADD R37, R0, 0x1, R37 ;  /* 0x0000000100257824 */ /* 0x010fe200078e0225 */
[----:B--23--:R-:W-:-:S10]  /*63b0*/  P2R R0, PR, RZ, 0x1 ;  /* 0x00000001ff007803 */ /* 0x00cfd40000000000 */
.L_x_155:
[C---:B------:R-:W-:Y:S02]  /*63c0*/  LEA R3, R93.reuse, UR43, 0x3 ;  /* 0x0000002b5d037c11 */ /* 0x040fe4000f8e18ff */
[----:B------:R-:W-:Y:S02]  /*63d0*/  SHF.L.U32 R0, R96, 0x1f, RZ ;  /* 0x0000001f60007819 */ /* 0x000fe400000006ff */
[----:B------:R-:W-:Y:S02]  /*63e0*/  LEA R5, R93, UR43, 0x4 ;  /* 0x0000002b5d057c11 */ /* 0x000fe4000f8e20ff */
[----:B--2---:R-:W2:Y:S02]  /*63f0*/  SYNCS.PHASECHK.TRANS64.TRYWAIT P0, [R3+URZ+0x150], R0 ;  /* 0x00015000030075a7 */ /* 0x004ea400080011ff */
[----:B--2---:R-:W-:Y:S05]  /*6400*/  @!P0 BRA `(.L_x_114) ;  /* 0x00000054000c8947 */ /* 0x004fea0003800000 */
.L_x_226:
[----:B------:R-:W3:Y:S01]  /*6410*/  LDS.128 R4, [R5+0x1e0] ;  /* 0x0001e00005047984 */ /* 0x000ee20000000c00 */
[----:B------:R-:W-:Y:S01]  /*6420*/  UISETP.GE.AND UP0, UPT, UR45, 0x1, UPT ;  /* 0x000000012d00788c */ /* 0x000fe2000bf06270 */
[----:B------:R-:W-:Y:S01]  /*6430*/  @!PT LDS RZ, [RZ] ;  /* 0x00000000fffff984 */ /* 0x000fe20000000800 */
[----:B------:R-:W-:Y:S01]  /*6440*/  @!PT LDS RZ, [RZ] ;  /* 0x00000000fffff984 */ /* 0x000fe20000000800 */
[----:B------:R-:W-:Y:S01]  /*6450*/  @!PT LDS RZ, [RZ] ;  /* 0x00000000fffff984 */ /* 0x000fe20000000800 */
[----:B------:R-:W-:Y:S01]  /*6460*/  @!PT LDS RZ, [RZ] ;  /* 0x00000000fffff984 */ /* 0x000fe20000000800 */
[----:B------:R4:W-:Y:S06]  /*6470*/  MEMBAR.ALL.CTA ;  /* 0x0000000000007992 */ /* 0x0009ec0000008000 */
[----:B----4-:R-:W4:Y:S01]  /*6480*/  FENCE.VIEW.ASYNC.S ;  /* 0x00000000000073c6 */ /* 0x010f220000000000 */
[----:B---3--:R-:W-:Y:S11]  /*6490*/  LOP3.LUT P0, RZ, R6, 0x1, RZ, 0xc0, !PT ;  /* 0x0000000106ff7812 */ /* 0x008ff6000780c0ff */
[----:B------:R-:W-:Y:S02]  /*64a0*/  @!UPT UIADD3 URZ, UPT, UPT, URZ, URZ, URZ ;  /* 0x000000fffffff290 */ /* 0x000fe4000fffe0ff */
[----:B----4-:R-:W-:Y:S01]  /*64b0*/  VOTEU.ANY UP1, P0 ;  /* 0x0000000000ff7886 */ /* 0x010fe20000020100 */
[----:B------:R-:W-:Y:S01]  /*64c0*/  PLOP3.LUT P0, PT, PT, PT, UP1, 0x80, 0x8 ;  /* 0x000000000008781c */ /* 0x000fe20003f0f018 */
[----:B------:R-:W-:Y:S11]  /*64d0*/  UP2UR UR44, UPR, URZ, 0x2 ;  /* 0x00000002ff2c7883 */ /* 0x000ff60008000000 */
[----:B------:R-:W-:Y:S01]  /*64e0*/  @!UPT UIADD3 URZ, UPT, UPT, URZ, URZ, URZ ;  /* 0x000000fffffff290 */ /* 0x000fe2000fffe0ff */
[----:B--2---:R-:W-:Y:S02]  /*64f0*/  @P0 SHF.R.U32.HI R0, RZ, 0x10, R5 ;  /* 0x00000010ff000819 */ /* 0x004fe40000011605 */
        /* <DEDUP_REMOVED lines=12> */
[----:B------:R-:W3:Y:S01]  /*65c0*/  LDCU UR12, c[0x0][0xb20] ;  /* 0x00016400ff0c77ac */ /* 0x000ee20008000800 */
[----:B-1----:R-:W-:Y:S02]  /*65d0*/  UIMAD.WIDE.U32 UR4, UR56, UR55, URZ ;  /* 0x00000037380472a5 */ /* 0x002fe4000f8e00ff */
[----:B------:R-:W-:Y:S02]  /*65e0*/  UIMAD.WIDE.U32 UR6, UR57, UR52, URZ ;  /* 0x00000034390672a5 */ /* 0x000fe4000f8e00ff */
[----:B------:R-:W-:Y:S02]  /*65f0*/  UISETP.NE.AND UP0, UPT, UR54, 0x1, UPT ;  /* 0x000000013600788c */ /* 0x000fe4000bf05270 */
[----:B------:R-:W-:Y:S02]  /*6600*/  UIMAD.WIDE.U32 UR8, UR37, UR55, URZ ;  /* 0x00000037250872a5 */ /* 0x000fe4000f8e00ff */
[----:B------:R-:W-:Y:S02]  /*6610*/  UIMAD.WIDE.U32 UR10, UR38, UR52, URZ ;  /* 0x00000034260a72a5 */ /* 0x000fe4000f8e00ff */
[----:B------:R-:W-:Y:S02]  /*6620*/  UISETP.NE.AND UP1, UPT, UR42, 0x1, UPT ;  /* 0x000000012a00788c */ /* 0x000fe4000bf25270 */
[----:B------:R-:W-:Y:S01]  /*6630*/  UISETP.NE.AND UP2, UPT, UR45, 0x1, UPT ;  /* 0x000000012d00788c */ /* 0x000fe2000bf45270 */
[----:B------:R-:W-:Y:S02]  /*6640*/  UMOV UR4, UR5 ;  /* 0x0000000500047c82 */ /* 0x000fe40008000000 */
[----:B---3--:R-:W-:Y:S03]  /*6650*/  USHF.R.U32.HI UR5, URZ, UR12, UR4 ;  /* 0x0000000cff057299 */ /* 0x008fe60008011604 */
[----:B------:R-:W-:Y:S02]  /*6660*/  UMOV UR4, UR7 ;  /* 0x0000000700047c82 */ /* 0x000fe40008000000 */
[----:B------:R-:W-:Y:S02]  /*6670*/  USHF.R.U32.HI UR7, URZ, UR53, UR4 ;  /* 0x00000035ff077299 */ /* 0x000fe40008011604 */
[----:B------:R-:W-:Y:S02]  /*6680*/  USEL UR4, UR56, UR5, !UP0 ;  /* 0x0000000538047287 */ /* 0x000fe4000c000000 */
[----:B------:R-:W-:Y:S01]  /*6690*/  USEL UR7, UR57, UR7, !UP1 ;  /* 0x0000000739077287 */ /* 0x000fe2000c800000 */
[----:B------:R-:W-:Y:S01]  /*66a0*/  UMOV UR5, UR9 ;  /* 0x0000000900057c82 */ /* 0x000fe20008000000 */
[----:B------:R-:W-:Y:S02]  /*66b0*/  UIMAD.WIDE.U32 UR8, UR4, UR40, URZ ;  /* 0x00000028040872a5 */ /* 0x000fe4000f8e00ff */
[----:B------:R-:W-:Y:S03]  /*66c0*/  USHF.R.U32.HI UR6, URZ, UR12, UR5 ;  /* 0x0000000cff067299 */ /* 0x000fe60008011605 */
[----:B------:R-:W-:Y:S01]  /*66d0*/  UMOV UR5, UR11 ;  /* 0x0000000b00057c82 */ /* 0x000fe20008000000 */
[----:B------:R-:W-:Y:S02]  /*66e0*/  UIMAD.WIDE.U32 UR10, UR7, UR40, URZ ;  /* 0x00000028070a72a5 */ /* 0x000fe4000f8e00ff */
[----:B------:R-:W-:Y:S02]  /*66f0*/  USHF.R.U32.HI UR12, URZ, UR53, UR5 ;  /* 0x00000035ff0c7299 */ /* 0x000fe40008011605 */
[----:B------:R-:W-:Y:S01]  /*6700*/  USEL UR6, UR37, UR6, !UP0 ;  /* 0x0000000625067287 */ /* 0x000fe2000c000000 */
[----:B------:R-:W-:Y:S02]  /*6710*/  UMOV UR5, UR9 ;  /* 0x0000000900057c82 */ /* 0x000fe40008000000 */
[----:B------:R-:W-:Y:S01]  /*6720*/  UMOV UR10, UR11 ;  /* 0x0000000b000a7c82 */ /* 0x000fe20008000000 */
[----:B------:R-:W-:Y:S02]  /*6730*/  @UP2 USHF.R.U32.HI UR4, URZ, UR41, UR5 ;  /* 0x00000029ff042299 */ /* 0x000fe40008011605 */
[----:B------:R-:W-:Y:S02]  /*6740*/  @UP2 USHF.R.U32.HI UR7, URZ, UR41, UR10 ;  /* 0x00000029ff072299 */ /* 0x000fe4000801160a */
[----:B------:R-:W-:Y:S02]  /*6750*/  UIMAD UR4, UR45, UR4, URZ ;  /* 0x000000042d0472a4 */ /* 0x000fe4000f8e02ff */
        /* <DEDUP_REMOVED lines=8> */
[----:B------:R-:W-:Y:S02]  /*67e0*/  USEL UR11, UR6, UR4, !UP2 ;  /* 0x00000004060b7287 */ /* 0x000fe4000d000000 */
[----:B------:R-:W-:Y:S02]  /*67f0*/  UIADD3 UR8, UPT, UPT, -UR5, URZ, URZ ;  /* 0x000000ff05087290 */ /* 0x000fe4000fffe1ff */
[----:B------:R-:W-:Y:S01]  /*6800*/  UIADD3 UR10, UPT, UPT, -UR11, URZ, URZ ;  /* 0x000000ff0b0a7290 */ /* 0x000fe2000fffe1ff */
[----:B------:R-:W-:Y:S01]  /*6810*/  @!UP0 UMOV UR4, UR9 ;  /* 0x0000000900048c82 */ /* 0x000fe20008000000 */
[----:B------:R-:W-:Y:S02]  /*6820*/  UIADD3 UR9, UPT, UPT, -UR6, URZ, URZ ;  /* 0x000000ff06097290 */ /* 0x000fe4000fffe1ff */
[----:B------:R-:W-:Y:S02]  /*6830*/  @!UP0 USHF.R.U32.HI UR4, URZ, UR41, UR4 ;  /* 0x00000029ff048299 */ /* 0x000fe40008011604 */
[----:B------:R-:W-:Y:S02]  /*6840*/  UIMAD UR10, UR45, UR10, UR6 ;  /* 0x0000000a2d0a72a4 */ /* 0x000fe4000f8e0206 */
[----:B------:R-:W-:Y:S04]  /*6850*/  @!UP0 USEL UR4, UR5, UR4, !UP2 ;  /* 0x0000000405048287 */ /* 0x000fe8000d000000 */
[----:B------:R-:W-:Y:S02]  /*6860*/  @!UP0 UIMAD UR10, UR7, UR10, UR4 ;  /* 0x0000000a070a82a4 */ /* 0x000fe4000f8e0204 */
[----:B------:R-:W-:Y:S02]  /*6870*/  @!UP0 UIADD3 UR11, UPT, UPT, UR11, -UR4, URZ ;  /* 0x800000040b0b8290 */ /* 0x000fe4000fffe0ff */
[----:B------:R-:W-:Y:S02]  /*6880*/  UIMAD UR7, UR42, UR8, UR38 ;  /* 0x000000082a0772a4 */ /* 0x000fe4000f8e0226 */
[----:B------:R-:W-:Y:S02]  /*6890*/  @!UP0 UIMAD UR6, UR11, UR45, UR5 ;  /* 0x0000002d0b0682a4 */ /* 0x000fe4000f8e0205 */
[----:B------:R-:W-:Y:S01]  /*68a0*/  UIMAD UR4, UR54, UR9, UR37 ;  /* 0x00000009360472a4 */ /* 0x000fe2000f8e0225 */
[----:B------:R-:W-:Y:S02]  /*68b0*/  @!UP0 UMOV UR5, UR10 ;  /* 0x0000000a00058c82 */ /* 0x000fe40008000000 */
[----:B------:R-:W-:Y:S02]  /*68c0*/  UIMAD UR38, UR5, UR42, UR7 ;  /* 0x0000002a052672a4 */ /* 0x000fe4000f8e0207 */
[----:B------:R-:W-:Y:S11]  /*68d0*/  UIMAD UR37, UR6, UR54, UR4 ;  /* 0x00000036062572a4 */ /* 0x000ff6000f8e0204 */
[----:B------:R-:W-:Y:S01]  /*68e0*/  @!UPT UIADD3 URZ, UPT, UPT, URZ, URZ, URZ ;  /* 0x000000fffffff290 */ /* 0x000fe2000fffe0ff */
.L_x_115:
[----:B-1----:R-:W-:Y:S01]  /*68f0*/  UISETP.NE.AND UP0, UPT, UR39, 0x1, UPT ;  /* 0x000000012700788c */ /* 0x002fe2000bf05270 */
[----:B------:R-:W-:Y:S01]  /*6900*/  IADD3 R93, PT, PT, R93, 0x1, RZ ;  /* 0x000000015d5d7810 */ /* 0x000fe20007ffe0ff */
[----:B------:R-:W-:Y:S02]  /*6910*/  USHF.L.U32 UR50, UR20, 0x6, URZ ;  /* 0x0000000614327899 */ /* 0x000fe400080006ff */
[----:B------:R-:W-:Y:S07]  /*6920*/  USHF.L.U32 UR49, UR26, 0x8, URZ ;  /* 0x000000081a317899 */ /* 0x000fee00080006ff */
[----:B------:R-:W1:Y:S01]  /*6930*/  @!UP0 LDCU.128 UR12, c[0x0][0xb10] ;  /* 0x00016200ff0c87ac */ /* 0x000e620008000c00 */
[----:B------:R-:W3:Y:S01]  /*6940*/  @!UP0 LDCU UR5, c[0x0][0xb0c] ;  /* 0x00016180ff0587ac */ /* 0x000ee20008000800 */
[----:B------:R-:W4:Y:S01]  /*6950*/  @!UP0 LDCU UR10, c[0x0][0xb20] ;  /* 0x00016400ff0a87ac */ /* 0x000f220008000800 */
[----:B-1----:R-:W-:Y:S02]  /*6960*/  UIMAD.WIDE.U32 UR8, UR38, UR12, URZ ;  /* 0x0000000c260872a5 */ /* 0x002fe4000f8e00ff */
[----:B------:R-:W-:Y:S02]  /*6970*/  UIMAD.WIDE.U32 UR6, UR37, UR15, URZ ;  /* 0x0000000f250672a5 */ /* 0x000fe4000f8e00ff */
[----:B------:R-:W-:Y:S03]  /*6980*/  @!UP0 UISETP.NE.AND UP1, UPT, UR14, 0x1, UPT ;  /* 0x000000010e00888c */ /* 0x000fe6000bf25270 */
[----:B------:R-:W-:Y:S01]  /*6990*/  @!UP0 UMOV UR4, UR9 ;  /* 0x0000000900048c82 */ /* 0x000fe20008000000 */
[----:B---3--:R-:W-:Y:S02]  /*69a0*/  @!UP0 UISETP.NE.AND UP2, UPT, UR5, 0x1, UPT ;  /* 0x000000010500888c */ /* 0x008fe4000bf45270 */
[----:B------:R-:W-:Y:S01]  /*69b0*/  @!UP0 USHF.R.U32.HI UR4, URZ, UR13, UR4 ;  /* 0x0000000dff048299 */ /* 0x000fe20008011604 */
[----:B------:R-:W-:Y:S02]  /*69c0*/  @!UP0 UMOV UR6, UR7 ;  /* 0x0000000700068c82 */ /* 0x000fe40008000000 */
[----:B----4-:R-:W-:Y:S02]  /*69d0*/  @!UP0 USHF.R.U32.HI UR6, URZ, UR10, UR6 ;  /* 0x0000000aff068299 */ /* 0x010fe40008011606 */
[----:B------:R-:W-:Y:S02]  /*69e0*/  @!UP0 USEL UR7, UR38, UR4, !UP2 ;  /* 0x0000000426078287 */ /* 0x000fe4000d000000 */
[----:B------:R-:W-:Y:S04]  /*69f0*/  @!UP0 USEL UR6, UR37, UR6, !UP1 ;  /* 0x0000000625068287 */ /* 0x000fe8000c800000 */
[----:B------:R-:W-:Y:S02]  /*6a00*/  @!UP0 UIADD3 UR4, UPT, UPT, -UR7, UR6, URZ ;  /* 0x0000000607048290 */ /* 0x000fe4000fffe1ff */
[----:B------:R-:W-:Y:S02]  /*6a10*/  @!UP0 UIADD3 UR6, UPT, UPT, UR7, -UR6, URZ ;  /* 0x8000000607068290 */ /* 0x000fe4000fffe0ff */
[----:B------:R-:W-:Y:S02]  /*6a20*/  @!UP0 UIMAD UR38, UR4, UR5, UR38 ;  /* 0x00000005042682a4 */ /* 0x000fe4000f8e0226 */
[----:B------:R-:W-:Y:S02]  /*6a30*/  @!UP0 UIMAD UR37, UR6, UR14, UR37 ;  /* 0x0000000e062582a4 */ /* 0x000fe4000f8e0225 */
[----:B------:R-:W-:Y:S09]  /*6a40*/  ULOP3.LUT UP0, URZ, UR63, 0x90, URZ, 0xc0, !UPT ;  /* 0x000000903fff7892 */ /* 0x000ff2000f80c0ff */
[----:B------:R-:W-:Y:S05]  /*6a50*/  BRA.U !UP0, `(.L_x_116) ;  /* 0x0000000108407547 */ /* 0x000fea000b800000 */
[----:B------:R-:W1:Y:S01]  /*6a60*/  LDCU.64 UR8, c[0x4][0x88] ;  /* 0x01001100ff0877ac */ /* 0x000e620008000a00 */
[----:B------:R-:W-:Y:S01]  /*6a70*/  MOV R3, 0x0 ;  /* 0x0000000000037802 */ /* 0x000fe20000000f00 */
[----:B------:R-:W-:Y:S02]  /*6a80*/  HFMA2 R12, -RZ, RZ, 0, 5.9604644775390625e-08 ;  /* 0x00000001ff0c7431 */ /* 0x000fe400000001ff */
[----:B------:R-:W-:Y:S02]  /*6a90*/  IMAD.MOV.U32 R8, RZ, RZ, 0x70 ;  /* 0x00000070ff087424 */ /* 0x000fe400078e00ff */
[----:B------:R-:W-:Y:S01]  /*6aa0*/  IMAD.MOV.U32 R13, RZ, RZ, RZ ;  /* 0x000000ffff0d7224 */ /* 0x000fe200078e00ff */
[----:B------:R-:W3:Y:S01]  /*6ab0*/  LDCU.64 UR6, c[0x4][0x90] ;  /* 0x01001200ff0677ac */ /* 0x000ee20008000a00 */
[----:B------:R-:W4:Y:S01]  /*6ac0*/  LDC.64 R2, c[0x4][R3] ;  /* 0x0100000003027b82 */ /* 0x000f220000000a00 */
[----:B------:R-:W2:Y:S01]  /*6ad0*/  LDCU.64 UR4, c[0x4][0x8] ;  /* 0x01000100ff0477ac */ /* 0x000ea20008000a00 */
[----:B-1----:R-:W-:Y:S01]  /*6ae0*/  MOV R5, UR9 ;  /* 0x0000000900057c02 */ /* 0x002fe20008000f00 */
[----:B------:R-:W-:Y:S01]  /*6af0*/  IMAD.U32 R4, RZ, RZ, UR8 ;  /* 0x00000008ff047e24 */ /* 0x000fe2000f8e00ff */
[----:B---3--:R-:W-:Y:S01]  /*6b00*/  MOV R7, UR7 ;  /* 0x0000000700077c02 */ /* 0x008fe20008000f00 */
[----:B------:R-:W-:Y:S01]  /*6b10*/  IMAD.U32 R6, RZ, RZ, UR6 ;  /* 0x00000006ff067e24 */ /* 0x000fe2000f8e00ff */
[----:B--2---:R-:W-:Y:S01]  /*6b20*/  MOV R11, UR5 ;  /* 0x00000005000b7c02 */ /* 0x004fe20008000f00 */
[----:B------:R-:W-:Y:S02]  /*6b30*/  IMAD.U32 R10, RZ, RZ, UR4 ;  /* 0x00000004ff0a7e24 */ /* 0x000fe4000f8e00ff */
[----:B------:R-:W-:Y:S07]  /*6b40*/  LEPC R20, `(.L_x_116) ;  /* 0x000000001014794e */ /* 0x000fee0000000000 */
[----:B----45:R-:W-:Y:S05]  /*6b50*/  CALL.ABS.NOINC R2 ;  /* 0x0000000002007343 */ /* 0x030fea0003c00000 */
.L_x_116:
[----:B------:R-:W-:Y:S01]  /*6b60*/  LOP3.LUT P0, RZ, R98, 0x90, RZ, 0xc0, !PT ;  /* 0x0000009062ff7812 */ /* 0x000fe2000780c0ff */
[----:B------:R-:W-:Y:S11]  /*6b70*/  BSSY.RECONVERGENT B6, `(.L_x_117) ;  /* 0x0000013000067945 */ /* 0x000ff60003800200 */
[----:B------:R-:W-:Y:S01]  /*6b80*/  @!UPT UIADD3 URZ, UPT, UPT, URZ, URZ, URZ ;  /* 0x000000fffffff290 */ /* 0x000fe2000fffe0ff */
[----:B------:R-:W-:Y:S05]  /*6b90*/  @!P0 BRA `(.L_x_118) ;  /* 0x0000000000408947 */ /* 0x000fea0003800000 */
        /* <DEDUP_REMOVED lines=16> */
.L_x_118:
[----:B------:R-:W-:Y:S05]  /*6ca0*/  BSYNC.RECONVERGENT B6 ;  /* 0x0000000000067941 */ /* 0x000fea0003800200 */
.L_x_117:
[----:B------:R-:W-:Y:S02]  /*6cb0*/  ISETP.NE.U32.AND P0, PT, RZ, UR46, PT ;  /* 0x0000002eff007c0c */ /* 0x000fe4000bf05070 */
[C---:B------:R-:W-:Y:S02]  /*6cc0*/  ISETP.NE.U32.AND P4, PT, R86.reuse, RZ, PT ;  /* 0x000000ff5600720c */ /* 0x040fe40003f85070 */
[----:B------:R-:W-:Y:S02]  /*6cd0*/  ISETP.NE.U32.AND P1, PT, R86, RZ, PT ;  /* 0x000000ff5600720c */ /* 0x000fe40003f25070 */
[----:B------:R-:W-:Y:S02]  /*6ce0*/  ISETP.NE.AND.EX P0, PT, RZ, UR47, PT, P0 ;  /* 0x0000002fff007c0c */ /* 0x000fe4000bf05300 */
[C---:B------:R-:W-:Y:S02]  /*6cf0*/  ISETP.NE.AND.EX P4, PT, R87.reuse, RZ, PT, P4 ;  /* 0x000000ff5700720c */ /* 0x040fe40003f85340 */
[----:B------:R-:W-:Y:S02]  /*6d00*/  ISETP.NE.AND.EX P1, PT, R87, RZ, P0, P1 ;  /* 0x000000ff5700720c */ /* 0x000fe40000725310 */
[----:B------:R-:W-:Y:S02]  /*6d10*/  ISETP.NE.U32.AND P5, PT, R82, RZ, PT ;  /* 0x000000ff5200720c */ /* 0x000fe40003fa5070 */
[----:B------:R-:W-:Y:S02]  /*6d20*/  ISETP.NE.U32.AND P2, PT, RZ, UR46, PT ;  /* 0x0000002eff007c0c */ /* 0x000fe4000bf45070 */
[----:B------:R-:W-:Y:S02]  /*6d30*/  PLOP3.LUT P0, PT, PT, PT, PT, 0x8, 0x80 ;  /* 0x000000000080781c */ /* 0x000fe40003f0e170 */
[----:B------:R-:W-:Y:S02]  /*6d40*/  ISETP.NE.AND.EX P5, PT, R83, RZ, PT, P5 ;  /* 0x000000ff5300720c */ /* 0x000fe40003fa5350 */
[----:B------:R-:W-:Y:S03]  /*6d50*/  ISETP.NE.AND.EX P2, PT, RZ, UR47, PT, P2 ;  /* 0x0000002fff007c0c */ /* 0x000fe6000bf45320 */
[----:B------:R-:W-:Y:S01]  /*6d60*/  @!P1 PLOP3.LUT P0, PT, P4, PT, PT, 0x80, 0x8 ;  /* 0x000000000008981c */ /* 0x000fe2000270f070 */
[----:B------:R-:W-:Y:S01]  /*6d70*/  @!UPT UIADD3 URZ, UPT, UPT, URZ, URZ, URZ ;  /* 0x000000fffffff290 */ /* 0x000fe2000fffe0ff */
[----:B------:R-:W-:Y:S11]  /*6d80*/  @!P4 BRA `(.L_x_119) ;  /* 0x000000000030c947 */ /* 0x000ff60003800000 */
[----:B------:R-:W-:Y:S01]  /*6d90*/  ISETP.NE.U32.AND P3, PT, R84, RZ, PT ;  /* 0x000000ff5400720c */ /* 0x000fe20003f65070 */
[----:B------:R-:W1:Y:S01]  /*6da0*/  LDCU.64 UR4, c[0x0][0x358] ;  /* 0x00006b00ff0477ac */ /* 0x000e620008000a00 */
[----:B------:R-:W-:Y:S02]  /*6db0*/  IMAD.MOV.U32 R90, RZ, RZ, 0x1 ;  /* 0x00000001ff5a7424 */ /* 0x000fe400078e00ff */
[----:B------:R-:W-:Y:S11]  /*6dc0*/  ISETP.NE.AND.EX P3, PT, R85, RZ, PT, P3 ;  /* 0x000000ff5500720c */ /* 0x000ff60003f65330 */
[----:B------:R-:W-:Y:S02]  /*6dd0*/  @!UPT UIADD3 URZ, UPT, UPT, URZ, URZ, URZ ;  /* 0x000000fffffff290 */ /* 0x000fe4000fffe0ff */
[----:B------:R-:W3:Y:S01]  /*6de0*/  @P3 LDC.64 R2, c[0x0][0x888] ;  /* 0x00022200ff023b82 */ /* 0x000ee20000000a00 */
[----:B--2---:R-:W-:Y:S04]  /*6df0*/  @P3 IMAD R0, R86, UR36, RZ ;  /* 0x0000002456003c24 */ /* 0x004fe8000f8e02ff */
[----:B---3--:R-:W-:Y:S04]  /*6e00*/  @P3 IMAD.WIDE R2, R0, 0x4, R2 ;  /* 0x0000000400023825 */ /* 0x008fe800078e0202 */
[----:B------:R-:W-:Y:S01]  /*6e10*/  HFMA2 R0, -RZ, RZ, 0, 5.9604644775390625e-08 ;  /* 0x00000001ff007431 */ /* 0x000fe200000001ff */
[----:B-1---5:R1:W5:Y:S04]  /*6e20*/  @P3 LDG.E R41, desc[UR4][R2.64] ;  /* 0x0000000402293981 */ /* 0x022368000c1e1900 */
[----:B------:R-:W-:Y:S01]  /*6e30*/  @!P3 PRMT R90, R0, 0x7610, R90 ;  /* 0x00007610005ab816 */ /* 0x000fe2000000005a */
[----:B-1----:R-:W3:Y:S06]  /*6e40*/  @!P3 LDC R41, c[0x0][0x880] ;  /* 0x00022000ff29bb82 */ /* 0x002eec0000000800 */
.L_x_119:
[----:B------:R-:W-:Y:S05]  /*6e50*/  @!P5 BRA `(.L_x_120) ;  /* 0x000000000024d947 */ /* 0x000fea0003800000 */
[----:B------:R-:W-:Y:S01]  /*6e60*/  ISETP.NE.U32.AND P3, PT, R80, RZ, PT ;  /* 0x000000ff5000720c */ /* 0x000fe20003f65070 */
[----:B------:R-:W1:Y:S03]  /*6e70*/  LDCU.64 UR4, c[0x0][0x358] ;  /* 0x00006b00ff0477ac */ /* 0x000e660008000a00 */
[----:B------:R-:W-:Y:S11]  /*6e80*/  ISETP.NE.AND.EX P3, PT, R81, RZ, PT, P3 ;  /* 0x000000ff5100720c */ /* 0x000ff60003f65330 */
[----:B------:R-:W-:Y:S02]  /*6e90*/  @!UPT UIADD3 URZ, UPT, UPT, URZ, URZ, URZ ;  /* 0x000000fffffff290 */ /* 0x000fe4000fffe0ff */
[----:B------:R-:W4:Y:S01]  /*6ea0*/  @P3 LDC.64 R2, c[0x0][0x8a8] ;  /* 0x00022a00ff023b82 */ /* 0x000f220000000a00 */
[----:B--2---:R-:W-:Y:S04]  /*6eb0*/  @P3 IMAD R0, R82, UR36, RZ ;  /* 0x0000002452003c24 */ /* 0x004fe8000f8e02ff */
[----:B----4-:R-:W-:Y:S05]  /*6ec0*/  @P3 IMAD.WIDE R2, R0, 0x4, R2 ;  /* 0x0000000400023825 */ /* 0x010fea00078e0202 */
[----:B-1---5:R1:W5:Y:S02]  /*6ed0*/  @P3 LDG.E R38, desc[UR4][R2.64] ;  /* 0x0000000402263981 */ /* 0x022364000c1e1900 */
[----:B-1----:R-:W4:Y:S02]  /*6ee0*/  @!P3 LDC R38, c[0x0][0x8a0] ;  /* 0x00022800ff26bb82 */ /* 0x002f240000000800 */
.L_x_120:
[----:B---3-5:R-:W-:Y:S01]  /*6ef0*/  FSETP.NEU.AND P3, PT, R41, RZ, PT ;  /* 0x000000ff2900720b */ /* 0x028fe20003f6d000 */
[----:B------:R-:W-:Y:S01]  /*6f00*/  BSSY B1, `(.L_x_121) ;  /* 0x0000040000017945 */ /* 0x000fe20003800000 */
[----:B------:R-:W-:Y:S01]  /*6f10*/  SEL R3, RZ, 0xffffffff, P2 ;  /* 0xffffffffff037807 */ /* 0x000fe20001000000 */
[----:B------:R-:W-:Y:S01]  /*6f20*/  IMAD.MOV.U32 R71, RZ, RZ, 0x1 ;  /* 0x00000001ff477424 */ /* 0x000fe200078e00ff */
[----:B--2---:R-:W-:Y:S01]  /*6f30*/  @!P1 SEL R0, RZ, 0xffffffff, P3 ;  /* 0xffffffffff009807 */ /* 0x004fe20001800000 */
[----:B------:R-:W-:Y:S01]  /*6f40*/  IMAD R39, R36, 0x80, R37 ;  /* 0x0000008024277824 */ /* 0x000fe200078e0225 */
[----:B------:R-:W-:Y:S02]  /*6f50*/  LOP3.LUT P2, RZ, R90, 0xff, RZ, 0xc0, !PT ;  /* 0x000000ff5aff7812 */ /* 0x000fe4000784c0ff */
[----:B------:R-:W-:Y:S02]  /*6f60*/  CS2R R78, SRZ ;  /* 0x00000000004e7805 */ /* 0x000fe4000001ff00 */
[----:B------:R-:W-:Y:S02]  /*6f70*/  LEA R5, R95, UR43, 0x3 ;  /* 0x0000002b5f057c11 */ /* 0x000fe4000f8e18ff */
[----:B------:R-:W-:Y:S02]  /*6f80*/  CS2R R76, SRZ ;  /* 0x00000000004c7805 */ /* 0x000fe4000001ff00 */
[----:B------:R-:W-:Y:S02]  /*6f90*/  @P0 SEL R0, R3, R0, !P2 ;  /* 0x0000000003000207 */ /* 0x000fe40005000000 */
[----:B------:R-:W-:Y:S02]  /*6fa0*/  CS2R R74, SRZ ;  /* 0x00000000004a7805 */ /* 0x000fe4000001ff00 */
[----:B------:R-:W-:Y:S02]  /*6fb0*/  LEA R92, R36, UR43, 0x3 ;  /* 0x0000002b245c7c11 */ /* 0x000fe4000f8e18ff */
[----:B------:R-:W-:Y:S02]  /*6fc0*/  CS2R R72, SRZ ;  /* 0x0000000000487805 */ /* 0x000fe4000001ff00 */
[----:B------:R-:W-:Y:S02]  /*6fd0*/  @!P1 LOP3.LUT R0, R0, 0x1, RZ, 0xc0, !PT ;  /* 0x0000000100009812 */ /* 0x000fe400078ec0ff */
[----:B------:R-:W-:Y:S02]  /*6fe0*/  SHF.L.U32 R7, R97, 0x1f, RZ ;  /* 0x0000001f61077819 */ /* 0x000fe400000006ff */
[----:B------:R-:W-:Y:S02]  /*6ff0*/  ISETP.NE.U32.OR P6, PT, R0, 0x1, P1 ;  /* 0x000000010000780c */ /* 0x000fe40000fc5470 */
[----:B------:R-:W-:Y:S02]  /*7000*/  SEL R0, RZ, 0xffffffff, P3 ;  /* 0xffffffffff007807 */ /* 0x000fe40001800000 */
[----:B------:R-:W-:Y:S02]  /*7010*/  P2R R103, PR, RZ, 0x40 ;  /* 0x00000040ff677803 */ /* 0x000fe40000000000 */
[----:B------:R-:W-:Y:S04]  /*7020*/  @P4 SEL R0, R3, R0, !P2 ;  /* 0x0000000003004207 */ /* 0x000fe80005000000 */
[----:B------:R-:W-:Y:S03]  /*7030*/  LOP3.LUT R0, R0, 0x1, RZ, 0xc0, !PT ;  /* 0x0000000100007812 */ /* 0x000fe600078ec0ff */
[----:B------:R-:W-:Y:S02]  /*7040*/  @P6 SHF.L.U32 R2, R94, 0x1f, RZ ;  /* 0x0000001f5e026819 */ /* 0x000fe400000006ff */
[----:B------:R-:W-:Y:S02]  /*7050*/  ISETP.NE.U32.AND P5, PT, R0, 0x1, PT ;  /* 0x000000010000780c */ /* 0x000fe40003fa5070 */
[----:B------:R-:W1:Y:S02]  /*7060*/  @P6 SYNCS.PHASECHK.TRANS64.TRYWAIT P1, [R5+URZ+0x100], R2 ;  /* 0x00010002050065a7 */ /* 0x000e6400080211ff */
[----:B------:R-:W-:Y:S01]  /*7070*/  P2R R101, PR, RZ, 0x20 ;  /* 0x00000020ff657803 */ /* 0x000fe20000000000 */
[----:B------:R2:W3:Y:S01]  /*7080*/  SYNCS.PHASECHK.TRANS64.TRYWAIT P0, [R92+URZ+0x170], R7 ;  /* 0x000170075c0075a7 */ /* 0x0004e200080011ff */
[----:B-1----:R-:W-:Y:S01]  /*7090*/  @P6 SEL R71, RZ, 0x1, !P1 ;  /* 0x00000001ff476807 */ /* 0x002fe20004800000 */
[----:B--2---:R-:W-:Y:S06]  /*70a0*/  @!P6 BRA `(.L_x_122) ;  /* 0x000000000094e947 */ /* 0x004fec0003800000 */
[----:B------:R-:W-:Y:S01]  /*70b0*/  @P5 IMAD R4, R95, 0x1000, R88 ;  /* 0x000010005f045824 */ /* 0x000fe200078e0258 */
[----:B------:R-:W-:Y:S01]  /*70c0*/  LOP3.LUT P6, RZ, R89, 0x80, RZ, 0xc0, !PT ;  /* 0x0000008059ff7812 */ /* 0x000fe200078cc0ff */
[----:B------:R-:W1:Y:S01]  /*70d0*/  S2R R0, SR_CgaCtaId ;  /* 0x0000000000007919 */ /* 0x000e620000008800 */
[----:B------:R-:W-:Y:S01]  /*70e0*/  ISETP.NE.AND P2, PT, R71, RZ, PT ;  /* 0x000000ff4700720c */ /* 0x000fe20003f45270 */
[----:B------:R-:W-:Y:S01]  /*70f0*/  @P5 VIADD R3, R4, UR43 ;  /* 0x0000002b04035c36 */ /* 0x000fe20008000000 */
[----:B------:R-:W-:Y:S01]  /*7100*/  PLOP3.LUT P1, PT, PT, PT, PT, 0x8, 0x80 ;  /* 0x000000000080781c */ /* 0x000fe20003f2e170 */
[----:B------:R-:W-:Y:S01]  /*7110*/  BSSY B0, `(.L_x_123) ;  /* 0x000000d000007945 */ /* 0x000fe20003800000 */
[----:B------:R-:W-:Y:S01]  /*7120*/  @P5 PLOP3.LUT P1, PT, P6, PT, PT, 0x80, 0x8 ;  /* 0x000000000008581c */ /* 0x000fe2000372f070 */
[C---:B------:R-:W-:Y:S01]  /*7130*/  @P5 VIADD R2, R3.reuse, 0x300 ;  /* 0x0000030003025836 */ /* 0x040fe20000000000 */
[----:B------:R-:W-:Y:S01]  /*7140*/  CS2R R74, SRZ ;  /* 0x00000000004a7805 */ /* 0x000fe2000001ff00 */
[----:B------:R-:W-:Y:S01]  /*7150*/  @P5 VIADD R3, R3, 0x310 ;  /* 0x0000031003035836 */ /* 0x000fe20000000000 */
[----:B------:R-:W-:Y:S02]  /*7160*/  CS2R R72, SRZ ;  /* 0x0000000000487805 */ /* 0x000fe4000001ff00 */
[----:B------:R-:W-:Y:S02]  /*7170*/  CS2R R78, SRZ ;  /* 0x00000000004e7805 */ /* 0x000fe4000001ff00 */
[----:B------:R-:W-:Y:S05]  /*7180*/  CS2R R76, SRZ ;  /* 0x00000000004c7805 */ /* 0x000fea000001ff00 */
[----:B------:R-:W-:Y:S01]  /*7190*/  @P1 VIADD R3, R2, 0xfffffff0 ;  /* 0xfffffff002031836 */ /* 0x000fe20000000000 */
[----:B------:R-:W-:Y:S06]  /*71a0*/  @P2 BRA `(.L_x_124) ;  /* 0x00000000000c2947 */ /* 0x000fec0003800000 */
[----:B------:R-:W-:Y:S04]  /*71b0*/  SHF.L.U32 R2, R94, 0x1f, RZ ;  /* 0x0000001f5e027819 */ /* 0x000fe800000006ff */
[----:B------:R-:W2:Y:S02]  /*71c0*/  SYNCS.PHASECHK.TRANS64.TRYWAIT P1, [R5+URZ+0x100], R2 ;  /* 0x00010002050075a7 */ /* 0x000ea400080211ff */
[----:B--2---:R-:W-:Y:S05]  /*71d0*/  @!P1 BRA `(.L_x_125) ;  /* 0x0000004400ac9947 */ /* 0x004fea0003800000 */
.L_x_124:
[----:B------:R-:W-:Y:S05]  /*71e0*/  BSYNC B0 ;  /* 0x0000000000007941 */ /* 0x000fea0003800000 */
.L_x_123:
[----:B------:R-:W-:Y:S01]  /*71f0*/  ISETP.NE.AND P1, PT, R101, RZ, PT ;  /* 0x000000ff6500720c */ /* 0x000fe20003f25270 */
[----:B--2---:R-:W-:Y:S02]  /*7200*/  VIADD R5, R5, 0x120 ;  /* 0x0000012005057836 */ /* 0x004fe40000000000 */
[----:B------:R-:W-:Y:S03]  /*7210*/  VIADD R95, R95, 0x1 ;  /* 0x000000015f5f7836 */ /* 0x000fe60000000000 */
[----:B-1----:R-:W-:Y:S07]  /*7220*/  PRMT R0, R0, 0x654, R5 ;  /* 0x0000065400007816 */ /* 0x002fee0000000005 */
[----:B------:R1:W2:Y:S04]  /*7230*/  @P1 LDS.128 R72, [R4+UR43+0x300] ;  /* 0x0003002b04481984 */ /* 0x0002a80008000c00 */
[----:B------:R1:W1:Y:S01]  /*7240*/  @P1 LDS.128 R76, [R3] ;  /* 0x00000000034c1984 */ /* 0x0002620000000c00 */
[C---:B------:R-:W-:Y:S01]  /*7250*/  ISETP.NE.AND P1, PT, R95.reuse, 0x4, PT ;  /* 0x000000045f00780c */ /* 0x040fe20003f25270 */
[----:B------:R-:W-:Y:S01]  /*7260*/  @!PT LDS RZ, [RZ] ;  /* 0x00000000fffff984 */ /* 0x000fe20000000800 */
[----:B------:R-:W-:Y:S01]  /*7270*/  @!PT LDS RZ, [RZ] ;  /* 0x00000000fffff984 */ /* 0x000fe20000000800 */
[----:B------:R-:W-:Y:S01]  /*7280*/  @!PT LDS RZ, [RZ] ;  /* 0x00000000fffff984 */ /* 0x000fe20000000800 */
[----:B------:R-:W-:Y:S01]  /*7290*/  @!PT LDS RZ, [RZ] ;  /* 0x00000000fffff984 */ /* 0x000fe20000000800 */
[----:B------:R5:W-:Y:S06]  /*72a0*/  MEMBAR.ALL.CTA ;  /* 0x0000000000007992 */ /* 0x000bec0000008000 */
[----:B-----5:R-:W5:Y:S01]  /*72b0*/  FENCE.VIEW.ASYNC.S ;  /* 0x00000000000073c6 */ /* 0x020f620000000000 */
[----:B------:R-:W-:Y:S02]  /*72c0*/  SEL R5, RZ, 0x1, P1 ;  /* 0x00000001ff057807 */ /* 0x000fe40000800000 */
[----:B------:R-:W-:Y:S02]  /*72d0*/  SEL R95, R95, RZ, P1 ;  /* 0x000000ff5f5f7207 */ /* 0x000fe40000800000 */
[----:B------:R-:W-:Y:S01]  /*72e0*/  LOP3.LUT R94, R94, R5, RZ, 0x3c, !PT ;  /* 0x000000055e5e7212 */ /* 0x000fe200078e3cff */
[----:B-----5:R1:W-:Y:S06]  /*72f0*/  SYNCS.ARRIVE.TRANS64.RED.A1T0 RZ, [R0+URZ], RZ ;  /* 0x000000ff00ff79a7 */ /* 0x0203ec00081004ff */
.L_x_122:
[----:B------:R-:W-:Y:S05]  /*7300*/  BSYNC B1 ;  /* 0x0000000000017941 */ /* 0x000fea0003800000 */
.L_x_121:
[----:B-1----:R-:W-:Y:S04]  /*7310*/  SHF.R.U32.HI R0, RZ, 0x15, R39 ;  /* 0x00000015ff007819 */ /* 0x002fe80000011627 */
[----:B------:R-:W-:Y:S01]  /*7320*/  LOP3.LUT P1, RZ, R0, 0x3, R91, 0x48, !PT ;  /* 0x0000000300ff7812 */ /* 0x000fe2000782485b */
[----:B------:R-:W-:Y:S01]  /*7330*/  @!UPT UIADD3 URZ, UPT, UPT, URZ, URZ, URZ ;  /* 0x000000fffffff290 */ /* 0x000fe2000fffe0ff */
[----:B---3--:R-:W-:Y:S11]  /*7340*/  @P0 BRA `(.L_x_126) ;  /* 0x0000000000080947 */ /* 0x008ff60003800000 */
[----:B------:R-:W1:Y:S02]  /*7350*/  SYNCS.PHASECHK.TRANS64.TRYWAIT P0, [R92+URZ+0x170], R7 ;  /* 0x000170075c0075a7 */ /* 0x000e6400080011ff */
[----:B-1----:R-:W-:Y:S05]  /*7360*/  @!P0 BRA `(.L_x_127) ;  /* 0x00000044005c8947 */ /* 0x002fea0003800000 */
.L_x_126:
[----:B------:R-:W-:Y:S05]  /*7370*/  @!P1 BRA `(.L_x_128) ;  /* 0x0000000000409947 */ /* 0x000fea0003800000 */
[----:B------:R-:W3:Y:S01]  /*7380*/  LDCU.64 UR8, c[0x4][0x78] ;  /* 0x01000f00ff0877ac */ /* 0x000ee20008000a00 */
[----:B------:R-:W-:Y:S01]  /*7390*/  MOV R3, 0x0 ;  /* 0x0000000000037802 */ /* 0x000fe20000000f00 */
[----:B------:R-:W-:Y:S02]  /*73a0*/  HFMA2 R12, -RZ, RZ, 0, 5.9604644775390625e-08 ;  /* 0x00000001ff0c7431 */ /* 0x000fe400000001ff */
[----:B------:R-:W-:Y:S02]  /*73b0*/  IMAD.MOV.U32 R8, RZ, RZ, 0x192 ;  /* 0x00000192ff087424 */ /* 0x000fe400078e00ff */
[----:B------:R-:W-:Y:S01]  /*73c0*/  IMAD.MOV.U32 R13, RZ, RZ, RZ ;  /* 0x000000ffff0d7224 */ /* 0x000fe200078e00ff */
[----:B------:R-:W1:Y:S01]  /*73d0*/  LDCU.64 UR6, c[0x4][0x80] ;  /* 0x01001000ff0677ac */ /* 0x000e620008000a00 */
[----:B------:R-:W2:Y:S01]  /*73e0*/  LDC.64 R2, c[0x4][R3] ;  /* 0x0100000003027b82 */ /* 0x000ea20000000a00 */
[----:B------:R-:W5:Y:S01]  /*73f0*/  LDCU.64 UR4, c[0x4][0x18] ;  /* 0x01000300ff0477ac */ /* 0x000f620008000a00 */
[----:B---3--:R-:W-:Y:S01]  /*7400*/  MOV R5, UR9 ;  /* 0x0000000900057c02 */ /* 0x008fe20008000f00 */
[----:B------:R-:W-:Y:S01]  /*7410*/  IMAD.U32 R4, RZ, RZ, UR8 ;  /* 0x00000008ff047e24 */ /* 0x000fe2000f8e00ff */
[----:B-1----:R-:W-:Y:S01]  /*7420*/  MOV R7, UR7 ;  /* 0x0000000700077c02 */ /* 0x002fe20008000f00 */
[----:B------:R-:W-:Y:S01]  /*7430*/  IMAD.U32 R6, RZ, RZ, UR6 ;  /* 0x00000006ff067e24 */ /* 0x000fe2000f8e00ff */
[----:B-----5:R-:W-:Y:S01]  /*7440*/  MOV R11, UR5 ;  /* 0x00000005000b7c02 */ /* 0x020fe20008000f00 */
[----:B------:R-:W-:Y:S02]  /*7450*/  IMAD.U32 R10, RZ, RZ, UR4 ;  /* 0x00000004ff0a7e24 */ /* 0x000fe4000f8e00ff */
[----:B------:R-:W-:Y:S07]  /*7460*/  LEPC R20, `(.L_x_128) ;  /* 0x000000001014794e */ /* 0x000fee0000000000 */
[----:B--2-4-:R-:W-:Y:S05]  /*7470*/  CALL.ABS.NOINC R2 ;  /* 0x0000000002007343 */ /* 0x014fea0003c00000 */
.L_x_128:
[-C--:B--2---:R-:W-:Y:S01]  /*7480*/  F2FP.F16.E4M3.UNPACK_B R42, R72.reuse ;  /* 0x00000048ff2a723e */ /* 0x084fe200020006ff */
[----:B------:R-:W-:Y:S05]  /*7490*/  WARPSYNC.ALL ;  /* 0x0000000000007948 */ /* 0x000fea0003800000 */
[----:B------:R-:W-:Y:S01]  /*74a0*/  R2UR UR4, R39 ;  /* 0x00000000270472ca */ /* 0x000fe200000e0000 */
[--C-:B------:R-:W-:Y:S01]  /*74b0*/  HADD2.F32 R40, -RZ, R42.reuse.H0_H0 ;  /* 0x2000002aff287230 */ /* 0x100fe20000004100 */
[----:B------:R-:W-:Y:S01]  /*74c0*/  F2FP.F16.E4M3.UNPACK_B R43, R72.H1 ;  /* 0x00000048ff2b723e */ /* 0x000fe200030006ff */
[----:B------:R-:W-:Y:S01]  /*74d0*/  HADD2.F32 R42, -RZ, R42.H1_H1 ;  /* 0x3000002aff2a7230 */ /* 0x000fe20000004100 */
[-C--:B------:R-:W-:Y:S01]  /*74e0*/  F2FP.F16.E4M3.UNPACK_B R45, R73.reuse ;  /* 0x00000049ff2d723e */ /* 0x080fe200020006ff */
[----:B------:R-:W-:Y:S01]  /*74f0*/  BSSY.RECONVERGENT B0, `(.L_x_129) ;  /* 0x000009e000007945 */ /* 0x000fe20003800200 */
[----:B------:R-:W-:Y:S01]  /*7500*/  F2FP.F16.E4M3.UNPACK_B R47, R73.H1 ;  /* 0x00000049ff2f723e */ /* 0x000fe200030006ff */
[--C-:B------:R-:W-:Y:S01]  /*7510*/  HADD2.F32 R44, -RZ, R43.reuse.H0_H0 ;  /* 0x2000002bff2c7230 */ /* 0x100fe20000004100 */
[-C--:B------:R-:W-:Y:S01]  /*7520*/  F2FP.F16.E4M3.UNPACK_B R49, R74.reuse ;  /* 0x0000004aff31723e */ /* 0x080fe200020006ff */
[----:B------:R-:W-:Y:S01]  /*7530*/  HADD2.F32 R46, -RZ, R43.H1_H1 ;  /* 0x3000002bff2e7230 */ /* 0x000fe20000004100 */
[----:B------:R-:W-:Y:S01]  /*7540*/  F2FP.F16.E4M3.UNPACK_B R51, R74.H1 ;  /* 0x0000004aff33723e */ /* 0x000fe200030006ff */
[--C-:B------:R-:W-:Y:S01]  /*7550*/  HADD2.F32 R43, -RZ, R45.reuse.H0_H0 ;  /* 0x2000002dff2b7230 */ /* 0x100fe20000004100 */
[-C--:B------:R-:W-:Y:S01]  /*7560*/  F2FP.F16.E4M3.UNPACK_B R53, R75.reuse ;  /* 0x0000004bff35723e */ /* 0x080fe200020006ff */
[----:B-1----:R-:W4:Y:S01]  /*7570*/  LDTM.x32 R4, tmem[UR4] ;  /* 0x00000004000479ee */ /* 0x002f2200082c0000 */
[----:B------:R-:W-:Y:S01]  /*7580*/  F2FP.F16.E4M3.UNPACK_B R55, R75.H1 ;  /* 0x0000004bff37723e */ /* 0x000fe200030006ff */
[----:B------:R-:W-:Y:S01]  /*7590*/  HADD2.F32 R48, -RZ, R45.H1_H1 ;  /* 0x3000002dff307230 */ /* 0x000fe20000004100 */
[-C--:B------:R-:W-:Y:S01]  /*75a0*/  F2FP.F16.E4M3.UNPACK_B R57, R76.reuse ;  /* 0x0000004cff39723e */ /* 0x080fe200020006ff */
[----:B------:R-:W-:Y:S01]  /*75b0*/  HADD2.F32 R52, -RZ, R49.H1_H1 ;  /* 0x30000031ff347230 */ /* 0x000fe20000004100 */
[----:B------:R-:W-:Y:S01]  /*75c0*/  IADD3 R113, PT, PT, R88, UR43, RZ ;  /* 0x0000002b58717c10 */ /* 0x000fe2000fffe0ff */
[----:B------:R-:W-:Y:S01]  /*75d0*/  HADD2.F32 R56, -RZ, R53.H1_H1 ;  /* 0x30000035ff387230 */ /* 0x000fe20000004100 */
[----:B------:R-:W-:Y:S01]  /*75e0*/  MOV R102, 0x10 ;  /* 0x0000001000667802 */ /* 0x000fe20000000f00 */
[----:B------:R-:W-:Y:S01]  /*75f0*/  HADD2.F32 R60, -RZ, R57.H1_H1 ;  /* 0x30000039ff3c7230 */ /* 0x000fe20000004100 */
[----:B------:R-:W-:Y:S01]  /*7600*/  LOP3.LUT P5, RZ, R89, 0x80, RZ, 0xc0, !PT ;  /* 0x0000008059ff7812 */ /* 0x000fe200078ac0ff */
[--C-:B------:R-:W-:Y:S01]  /*7610*/  HADD2.F32 R45, -RZ, R47.reuse.H0_H0 ;  /* 0x2000002fff2d7230 */ /* 0x100fe20000004100 */
[----:B------:R-:W-:Y:S01]  /*7620*/  F2FP.F16.E4M3.UNPACK_B R59, R76.H1 ;  /* 0x0000004cff3b723e */ /* 0x000fe200030006ff */
[----:B------:R-:W-:Y:S01]  /*7630*/  HADD2.F32 R50, -RZ, R47.H1_H1 ;  /* 0x3000002fff327230 */ /* 0x000fe20000004100 */
[----:B------:R-:W-:Y:S01]  /*7640*/  SEL R102, R102, 0xfffffff0, !P5 ;  /* 0xfffffff066667807 */ /* 0x000fe20006800000 */
[----:B------:R-:W-:Y:S01]  /*7650*/  HADD2.F32 R47, -RZ, R49.H0_H0 ;  /* 0x20000031ff2f7230 */ /* 0x000fe20000004100 */
[-C--:B------:R-:W-:Y:S01]  /*7660*/  F2FP.F16.E4M3.UNPACK_B R61, R77.reuse ;  /* 0x0000004dff3d723e */ /* 0x080fe200020006ff */
[--C-:B------:R-:W-:Y:S01]  /*7670*/  HADD2.F32 R49, -RZ, R51.reuse.H0_H0 ;  /* 0x20000033ff317230 */ /* 0x100fe20000004100 */
[----:B------:R-:W-:Y:S01]  /*7680*/  IADD3 R100, PT, PT, R113, R102, RZ ;  /* 0x0000006671647210 */ /* 0x000fe20007ffe0ff */
[----:B------:R-:W-:Y:S01]  /*7690*/  HADD2.F32 R54, -RZ, R51.H1_H1 ;  /* 0x30000033ff367230 */ /* 0x000fe20000004100 */
[----:B------:R-:W-:Y:S01]  /*76a0*/  F2FP.F16.E4M3.UNPACK_B R63, R77.H1 ;  /* 0x0000004dff3f723e */ /* 0x000fe200030006ff */
[----:B------:R-:W-:Y:S01]  /*76b0*/  HADD2.F32 R51, -RZ, R53.H0_H0 ;  /* 0x20000035ff337230 */ /* 0x000fe20000004100 */
[-C--:B------:R-:W-:Y:S01]  /*76c0*/  F2FP.F16.E4M3.UNPACK_B R65, R78.reuse ;  /* 0x0000004eff41723e */ /* 0x080fe200020006ff */
[----:B------:R-:W-:Y:S01]  /*76d0*/  HADD2.F32 R64, -RZ, R61.H1_H1 ;  /* 0x3000003dff407230 */ /* 0x000fe20000004100 */
[----:B------:R-:W-:Y:S01]  /*76e0*/  F2FP.F16.E4M3.UNPACK_B R67, R78.H1 ;  /* 0x0000004eff43723e */ /* 0x000fe200030006ff */
[C---:B----4-:R-:W-:Y:S01]  /*76f0*/  FMUL R0, R38.reuse, R4 ;  /* 0x0000000426007220 */ /* 0x050fe20000400000 */
[C---:B------:R-:W-:Y:S01]  /*7700*/  FMUL R2, R38.reuse, R5 ;  /* 0x0000000526027220 */ /* 0x040fe20000400000 */
[C---:B------:R-:W-:Y:S01]  /*7710*/  FMUL R4, R38.reuse, R8 ;  /* 0x0000000826047220 */ /* 0x040fe20000400000 */
[C---:B------:R-:W-:Y:S01]  /*7720*/  FMUL R5, R38.reuse, R9 ;  /* 0x0000000926057220 */ /* 0x040fe20000400000 */
[C---:B------:R-:W-:Y:S01]  /*7730*/  FFMA R0, R41.reuse, R40, R0 ;  /* 0x0000002829007223 */ /* 0x040fe20000000000 */
[C---:B------:R-:W-:Y:S01]  /*7740*/  FFMA R2, R41.reuse, R42, R2 ;  /* 0x0000002a29027223 */ /* 0x040fe20000000002 */
[C---:B------:R-:W-:Y:S01]  /*7750*/  FMUL R8, R38.reuse, R12 ;  /* 0x0000000c26087220 */ /* 0x040fe20000400000 */
[C---:B------:R-:W-:Y:S01]  /*7760*/  FMUL R9, R38.reuse, R13 ;  /* 0x0000000d26097220 */ /* 0x040fe20000400000 */
[C---:B------:R-:W-:Y:S01]  /*7770*/  FMUL R12, R38.reuse, R16 ;  /* 0x00000010260c7220 */ /* 0x040fe20000400000 */
[C---:B------:R-:W-:Y:S01]  /*7780*/  FMUL R13, R38.reuse, R17 ;  /* 0x00000011260d7220 */ /* 0x040fe20000400000 */
[C---:B------:R-:W-:Y:S01]  /*7790*/  FMUL R16, R38.reuse, R20 ;  /* 0x0000001426107220 */ /* 0x040fe20000400000 */
[C---:B------:R-:W-:Y:S01]  /*77a0*/  FMUL R17, R38.reuse, R21 ;  /* 0x0000001526117220 */ /* 0x040fe20000400000 */
[C---:B------:R-:W-:Y:S01]  /*77b0*/  FMUL R20, R38.reuse, R24 ;  /* 0x0000001826147220 */ /* 0x040fe20000400000 */
[C---:B------:R-:W-:Y:S01]  /*77c0*/  FMUL R21, R38.reuse, R25 ;  /* 0x0000001926157220 */ /* 0x040fe20000400000 */
[----:B------:R-:W-:Y:S02]  /*77d0*/  HADD2.F32 R68, -RZ, R65.H1_H1 ;  /* 0x30000041ff447230 */ /* 0x000fe40000004100 */
[C---:B------:R-:W-:Y:S01]  /*77e0*/  FMUL R24, R38.reuse, R28 ;  /* 0x0000001c26187220 */ /* 0x040fe20000400000 */
[C---:B------:R-:W-:Y:S01]  /*77f0*/  FMUL R25, R38.reuse, R29 ;  /* 0x0000001d26197220 */ /* 0x040fe20000400000 */
[C---:B------:R-:W-:Y:S01]  /*7800*/  FMUL R28, R38.reuse, R32 ;  /* 0x00000020261c7220 */ /* 0x040fe20000400000 */
[C---:B------:R-:W-:Y:S01]  /*7810*/  FMUL R29, R38.reuse, R33 ;  /* 0x00000021261d7220 */ /* 0x040fe20000400000 */
[C---:B------:R-:W-:Y:S01]  /*7820*/  FMUL R3, R38.reuse, R6 ;  /* 0x0000000626037220 */ /* 0x040fe20000400000 */
[C---:B------:R-:W-:Y:S01]  /*7830*/  FMUL R7, R38.reuse, R7 ;  /* 0x0000000726077220 */ /* 0x040fe20000400000 */
[C---:B------:R-:W-:Y:S01]  /*7840*/  FMUL R6, R38.reuse, R10 ;  /* 0x0000000a26067220 */ /* 0x040fe20000400000 */
[-C--:B------:R-:W-:Y:S01]  /*7850*/  F2FP.F16.E4M3.UNPACK_B R40, R79.reuse ;  /* 0x0000004fff28723e */ /* 0x080fe200020006ff */
[C---:B------:R-:W-:Y:S01]  /*7860*/  FFMA R3, R41.reuse, R44, R3 ;  /* 0x0000002c29037223 */ /* 0x040fe20000000003 */
[C---:B------:R-:W-:Y:S01]  /*7870*/  FFMA R7, R41.reuse, R46, R7 ;  /* 0x0000002e29077223 */ /* 0x040fe20000000007 */
[----:B------:R-:W-:Y:S01]  /*7880*/  F2FP.F16.E4M3.UNPACK_B R42, R79.H1 ;  /* 0x0000004fff2a723e */ /* 0x000fe200030006ff */
[C---:B------:R-:W-:Y:S01]  /*7890*/  FFMA R4, R41.reuse, R43, R4 ;  /* 0x0000002b29047223 */ /* 0x040fe20000000004 */
[----:B------:R-:W-:Y:S01]  /*78a0*/  FFMA R5, R41, R48, R5 ;  /* 0x0000003029057223 */ /* 0x000fe20000000005 */
[----:B------:R-:W-:Y:S01]  /*78b0*/  ISETP.NE.AND P0, PT, R99, RZ, PT ;  /* 0x000000ff6300720c */ /* 0x000fe20003f05270 */
[----:B------:R-:W-:Y:S01]  /*78c0*/  FFMA R6, R41, R45, R6 ;  /* 0x0000002d29067223 */ /* 0x000fe20000000006 */
[----:B------:R-:W-:Y:S01]  /*78d0*/  F2FP.SATFINITE.E4M3.F32.PACK_AB_MERGE_C R105, R7, R3, RZ ;  /* 0x000000030769723e */ /* 0x000fe200048070ff */
[C---:B------:R-:W-:Y:S01]  /*78e0*/  FMUL R11, R38.reuse, R11 ;  /* 0x0000000b260b7220 */ /* 0x040fe20000400000 */
[C---:B------:R-:W-:Y:S01]  /*78f0*/  FMUL R10, R38.reuse, R14 ;  /* 0x0000000e260a7220 */ /* 0x040fe20000400000 */
[----:B------:R-:W-:Y:S01]  /*7900*/  FMUL R15, R38, R15 ;  /* 0x0000000f260f7220 */ /* 0x000fe20000400000 */
[----:B------:R-:W-:Y:S01]  /*7910*/  F2FP.SATFINITE.E4M3.F32.PACK_AB_MERGE_C R104, R2, R0, R105 ;  /* 0x000000000268723e */ /* 0x000fe20004807069 */
[C---:B------:R-:W-:Y:S01]  /*7920*/  FFMA R11, R41.reuse, R50, R11 ;  /* 0x00000032290b7223 */ /* 0x040fe2000000000b */
[----:B------:R-:W-:Y:S01]  /*7930*/  FFMA R8, R41, R47, R8 ;  /* 0x0000002f29087223 */ /* 0x000fe20000000008 */
[----:B------:R-:W-:Y:S01]  /*7940*/  ISETP.NE.AND P6, PT, R103, RZ, PT ;  /* 0x000000ff6700720c */ /* 0x000fe20003fc5270 */
[----:B------:R-:W-:Y:S01]  /*7950*/  FFMA R9, R41, R52, R9 ;  /* 0x0000003429097223 */ /* 0x000fe20000000009 */
[--C-:B------:R-:W-:Y:S01]  /*7960*/  HADD2.F32 R53, -RZ, R55.reuse.H0_H0 ;  /* 0x20000037ff357230 */ /* 0x100fe20000004100 */
[----:B------:R-:W-:Y:S01]  /*7970*/  F2FP.SATFINITE.E4M3.F32.PACK_AB_MERGE_C R105, R11, R6, RZ ;  /* 0x000000060b69723e */ /* 0x000fe200048070ff */
[C---:B------:R-:W-:Y:S01]  /*7980*/  FFMA R10, R41.reuse, R49, R10 ;  /* 0x00000031290a7223 */ /* 0x040fe2000000000a */
[C---:B------:R-:W-:Y:S01]  /*7990*/  FFMA R15, R41.reuse, R54, R15 ;  /* 0x00000036290f7223 */ /* 0x040fe2000000000f */
[----:B------:R-:W-:Y:S01]  /*79a0*/  FFMA R12, R41, R51, R12 ;  /* 0x00000033290c7223 */ /* 0x000fe2000000000c */
[----:B------:R-:W-:Y:S01]  /*79b0*/  F2FP.SATFINITE.E4M3.F32.PACK_AB_MERGE_C R105, R5, R4, R105 ;  /* 0x000000040569723e */ /* 0x000fe20004807069 */
[----:B------:R-:W-:Y:S01]  /*79c0*/  FFMA R13, R41, R56, R13 ;  /* 0x00000038290d7223 */ /* 0x000fe2000000000d */
[----:B------:R-:W-:Y:S01]  /*79d0*/  HADD2.F32 R58, -RZ, R55.H1_H1 ;  /* 0x30000037ff3a7230 */ /* 0x000fe20000004100 */
[----:B------:R-:W-:Y:S01]  /*79e0*/  F2FP.SATFINITE.E4M3.F32.PACK_AB_MERGE_C R106, R15, R10, RZ ;  /* 0x0000000a0f6a723e */ /* 0x000fe200048070ff */
[----:B------:R-:W-:Y:S02]  /*79f0*/  HADD2.F32 R55, -RZ, R57.H0_H0 ;  /* 0x20000039ff377230 */ /* 0x000fe40000004100 */
[C---:B------:R-:W-:Y:S01]  /*7a00*/  FMUL R14, R38.reuse, R18 ;  /* 0x00000012260e7220 */ /* 0x040fe20000400000 */
[C---:B------:R-:W-:Y:S01]  /*7a10*/  FMUL R19, R38.reuse, R19 ;  /* 0x0000001326137220 */ /* 0x040fe20000400000 */
[--C-:B------:R-:W-:Y:S02]  /*7a20*/  HADD2.F32 R57, -RZ, R59.reuse.H0_H0 ;  /* 0x2000003bff397230 */ /* 0x100fe40000004100 */
[C---:B------:R-:W-:Y:S01]  /*7a30*/  FMUL R18, R38.reuse, R22 ;  /* 0x0000001626127220 */ /* 0x040fe20000400000 */
[C---:B------:R-:W-:Y:S01]  /*7a40*/  FFMA R14, R41.reuse, R53, R14 ;  /* 0x00000035290e7223 */ /* 0x040fe2000000000e */
[----:B------:R-:W-:Y:S02]  /*7a50*/  HADD2.F32 R62, -RZ, R59.H1_H1 ;  /* 0x3000003bff3e7230 */ /* 0x000fe40000004100 */
[C---:B------:R-:W-:Y:S01]  /*7a60*/  FFMA R19, R41.reuse, R58, R19 ;  /* 0x0000003a29137223 */ /* 0x040fe20000000013 */
[----:B------:R-:W-:Y:S02]  /*7a70*/  HADD2.F32 R59, -RZ, R61.H0_H0 ;  /* 0x2000003dff3b7230 */ /* 0x000fe40000004100 */
[C---:B------:R-:W-:Y:S01]  /*7a80*/  FMUL R23, R38.reuse, R23 ;  /* 0x0000001726177220 */ /* 0x040fe20000400000 */
[C---:B------:R-:W-:Y:S01]  /*7a90*/  FFMA R16, R41.reuse, R55, R16 ;  /* 0x0000003729107223 */ /* 0x040fe20000000010 */
[C---:B------:R-:W-:Y:S01]  /*7aa0*/  FFMA R17, R41.reuse, R60, R17 ;  /* 0x0000003c29117223 */ /* 0x040fe20000000011 */
[--C-:B------:R-:W-:Y:S02]  /*7ab0*/  HADD2.F32 R61, -RZ, R63.reuse.H0_H0 ;  /* 0x2000003fff3d7230 */ /* 0x100fe40000004100 */
[C---:B------:R-:W-:Y:S01]  /*7ac0*/  FFMA R18, R41.reuse, R57, R18 ;  /* 0x0000003929127223 */ /* 0x040fe20000000012 */
[----:B------:R-:W-:Y:S02]  /*7ad0*/  HADD2.F32 R66, -RZ, R63.H1_H1 ;  /* 0x3000003fff427230 */ /* 0x000fe40000004100 */
[C---:B------:R-:W-:Y:S01]  /*7ae0*/  FMUL R22, R38.reuse, R26 ;  /* 0x0000001a26167220 */ /* 0x040fe20000400000 */
[----:B------:R-:W-:Y:S02]  /*7af0*/  HADD2.F32 R63, -RZ, R65.H0_H0 ;  /* 0x20000041ff3f7230 */ /* 0x000fe40000004100 */
[C---:B------:R-:W-:Y:S01]  /*7b00*/  FFMA R23, R41.reuse, R62, R23 ;  /* 0x0000003e29177223 */ /* 0x040fe20000000017 */
[C---:B------:R-:W-:Y:S01]  /*7b10*/  FMUL R27, R38.reuse, R27 ;  /* 0x0000001b261b7220 */ /* 0x040fe20000400000 */
[C---:B------:R-:W-:Y:S01]  /*7b20*/  FFMA R20, R41.reuse, R59, R20 ;  /* 0x0000003b29147223 */ /* 0x040fe20000000014 */
[C---:B------:R-:W-:Y:S01]  /*7b30*/  FFMA R21, R41.reuse, R64, R21 ;  /* 0x0000004029157223 */ /* 0x040fe20000000015 */
[--C-:B------:R-:W-:Y:S02]  /*7b40*/  HADD2.F32 R65, -RZ, R67.reuse.H0_H0 ;  /* 0x20000043ff417230 */ /* 0x100fe40000004100 */
[C---:B------:R-:W-:Y:S01]  /*7b50*/  FFMA R22, R41.reuse, R61, R22 ;  /* 0x0000003d29167223 */ /* 0x040fe20000000016 */
[----:B------:R-:W-:Y:S02]  /*7b60*/  HADD2.F32 R70, -RZ, R67.H1_H1 ;  /* 0x30000043ff467230 */ /* 0x000fe40000004100 */
[C---:B------:R-:W-:Y:S01]  /*7b70*/  FMUL R26, R38.reuse, R30 ;  /* 0x0000001e261a7220 */ /* 0x040fe20000400000 */
[--C-:B------:R-:W-:Y:S02]  /*7b80*/  HADD2.F32 R67, -RZ, R40.reuse.H0_H0 ;  /* 0x20000028ff437230 */ /* 0x100fe40000004100 */
[C---:B------:R-:W-:Y:S01]  /*7b90*/  FFMA R27, R41.reuse, R66, R27 ;  /* 0x00000042291b7223 */ /* 0x040fe2000000001b */
[C---:B------:R-:W-:Y:S01]  /*7ba0*/  FMUL R31, R38.reuse, R31 ;  /* 0x0000001f261f7220 */ /* 0x040fe20000400000 */
[C---:B------:R-:W-:Y:S01]  /*7bb0*/  FFMA R24, R41.reuse, R63, R24 ;  /* 0x0000003f29187223 */ /* 0x040fe20000000018 */
[----:B------:R-:W-:Y:S02]  /*7bc0*/  HADD2.F32 R40, -RZ, R40.H1_H1 ;  /* 0x30000028ff287230 */ /* 0x000fe40000004100 */
[C---:B------:R-:W-:Y:S01]  /*7bd0*/  FFMA R25, R41.reuse, R68, R25 ;  /* 0x0000004429197223 */ /* 0x040fe20000000019 */
[--C-:B------:R-:W-:Y:S02]  /*7be0*/  HADD2.F32 R69, -RZ, R42.reuse.H0_H0 ;  /* 0x2000002aff457230 */ /* 0x100fe40000004100 */
[C---:B------:R-:W-:Y:S01]  /*7bf0*/  FFMA R26, R41.reuse, R65, R26 ;  /* 0x00000041291a7223 */ /* 0x040fe2000000001a */
[----:B------:R-:W-:Y:S02]  /*7c00*/  HADD2.F32 R42, -RZ, R42.H1_H1 ;  /* 0x3000002aff2a7230 */ /* 0x000fe40000004100 */
[C---:B------:R-:W-:Y:S01]  /*7c10*/  FMUL R30, R38.reuse, R34 ;  /* 0x00000022261e7220 */ /* 0x040fe20000400000 */
[----:B------:R-:W-:Y:S01]  /*7c20*/  FFMA R31, R41, R70, R31 ;  /* 0x00000046291f7223 */ /* 0x000fe2000000001f */
[----:B------:R-:W-:Y:S01]  /*7c30*/  FMUL R35, R38, R35 ;  /* 0x0000002326237220 */ /* 0x000fe20000400000 */
[----:B------:R-:W-:Y:S01]  /*7c40*/  F2FP.SATFINITE.E4M3.F32.PACK_AB_MERGE_C R107, R19, R14, RZ ;  /* 0x0000000e136b723e */ /* 0x000fe200048070ff */
[C---:B------:R-:W-:Y:S01]  /*7c50*/  FFMA R28, R41.reuse, R67, R28 ;  /* 0x00000043291c7223 */ /* 0x040fe2000000001c */
[C---:B------:R-:W-:Y:S01]  /*7c60*/  FFMA R29, R41.reuse, R40, R29 ;  /* 0x00000028291d7223 */ /* 0x040fe2000000001d */
[C---:B------:R-:W-:Y:S01]  /*7c70*/  FFMA R30, R41.reuse, R69, R30 ;  /* 0x00000045291e7223 */ /* 0x040fe2000000001e */
[----:B------:R-:W-:Y:S01]  /*7c80*/  FFMA R35, R41, R42, R35 ;  /* 0x0000002a29237223 */ /* 0x000fe20000000023 */
[----:B------:R-:W-:Y:S02]  /*7c90*/  F2FP.SATFINITE.E4M3.F32.PACK_AB_MERGE_C R106, R9, R8, R106 ;  /* 0x00000008096a723e */ /* 0x000fe4000480706a */
[----:B------:R-:W-:Y:S02]  /*7ca0*/  F2FP.SATFINITE.E4M3.F32.PACK_AB_MERGE_C R107, R13, R12, R107 ;  /* 0x0000000c0d6b723e */ /* 0x000fe4000480706b */
[----:B------:R-:W-:Y:S02]  /*7cb0*/  F2FP.SATFINITE.E4M3.F32.PACK_AB_MERGE_C R108, R23, R18, RZ ;  /* 0x00000012176c723e */ /* 0x000fe400048070ff */
[----:B------:R-:W-:Y:S01]  /*7cc0*/  F2FP.SATFINITE.E4M3.F32.PACK_AB_MERGE_C R109, R27, R22, RZ ;  /* 0x000000161b6d723e */ /* 0x000fe200048070ff */
[----:B------:R1:W-:Y:S01]  /*7cd0*/  STS.128 [R88+UR43+0x4300], R104 ;  /* 0x0043006858007988 */ /* 0x0003e20008000c2b */
[----:B------:R-:W-:Y:S02]  /*7ce0*/  F2FP.SATFINITE.E4M3.F32.PACK_AB_MERGE_C R112, R31, R26, RZ ;  /* 0x0000001a1f70723e */ /* 0x000fe400048070ff */
[----:B------:R-:W-:Y:S02]  /*7cf0*/  F2FP.SATFINITE.E4M3.F32.PACK_AB_MERGE_C R114, R35, R30, RZ ;  /* 0x0000001e2372723e */ /* 0x000fe400048070ff */
[----:B------:R-:W-:Y:S02]  /*7d00*/  F2FP.SATFINITE.E4M3.F32.PACK_AB_MERGE_C R108, R17, R16, R108 ;  /* 0x00000010116c723e */ /* 0x000fe4000480706c */
[----:B------:R-:W-:Y:S02]  /*7d10*/  F2FP.SATFINITE.E4M3.F32.PACK_AB_MERGE_C R109, R21, R20, R109 ;  /* 0x00000014156d723e */ /* 0x000fe4000480706d */
[----:B------:R-:W-:Y:S02]  /*7d20*/  F2FP.SATFINITE.E4M3.F32.PACK_AB_MERGE_C R110, R25, R24, R112 ;  /* 0x00000018196e723e */ /* 0x000fe40004807070 */
[----:B------:R-:W-:Y:S02]  /*7d30*/  F2FP.SATFINITE.E4M3.F32.PACK_AB_MERGE_C R111, R29, R28, R114 ;  /* 0x0000001c1d6f723e */ /* 0x000fe40004807072 */
[----:B------:R-:W-:Y:S02]  /*7d40*/  LEA R112, R95, UR43, 0x3 ;  /* 0x0000002b5f707c11 */ /* 0x000fe4000f8e18ff */
[----:B------:R-:W-:Y:S01]  /*7d50*/  @P6 SHF.L.U32 R113, R94, 0x1f, RZ ;  /* 0x0000001f5e716819 */ /* 0x000fe200000006ff */
[----:B------:R1:W-:Y:S01]  /*7d60*/  STS.128 [R100+0x4300], R108 ;  /* 0x0043006c64007388 */ /* 0x0003e20000000c00 */
[----:B------:R-:W-:Y:S01]  /*7d70*/  @!PT LDS RZ, [RZ] ;  /* 0x00000000fffff984 */ /* 0x000fe20000000800 */
[----:B------:R-:W-:Y:S01]  /*7d80*/  @!PT LDS RZ, [RZ] ;  /* 0x00000000fffff984 */ /* 0x000fe20000000800 */
[----:B------:R-:W-:Y:S01]  /*7d90*/  @!PT LDS RZ, [RZ] ;  /* 0x00000000fffff984 */ /* 0x000fe20000000800 */
[----:B------:R-:W-:Y:S01]  /*7da0*/  @!PT LDS RZ, [RZ] ;  /* 0x00000000fffff984 */ /* 0x000fe20000000800 */
[----:B------:R2:W-:Y:S07]  /*7db0*/  MEMBAR.ALL.CTA ;  /* 0x0000000000007992 */ /* 0x0005ee0000008000 */
[----:B--2---:R-:W2:Y:S02]  /*7dc0*/  FENCE.VIEW.ASYNC.S ;  /* 0x00000000000073c6 */ /* 0x004ea40000000000 */
[----:B--2---:R-:W-:Y:S06]  /*7dd0*/  BAR.SYNC.DEFER_BLOCKING 0x1, 0x80 ;  /* 0x0042000000007b1d */ /* 0x004fec0000010000 */
[----:B------:R-:W-:Y:S05]  /*7de0*/  @P0 BRA `(.L_x_130) ;  /* 0x0000000000380947 */ /* 0x000fea0003800000 */
[----:B------:R-:W-:Y:S01]  /*7df0*/  UIADD3 UR4, UPT, UPT, UR43, 0x4300, URZ ;  /* 0x000043002b047890 */ /* 0x000fe2000fffe0ff */
[----:B------:R-:W-:Y:S01]  /*7e00*/  UMOV UR51, UR36 ;  /* 0x0000002400337c82 */ /* 0x000fe20008000000 */
[----:B------:R-:W-:Y:S02]  /*7e10*/  UIADD3 UR9, UPT, UPT, UR49, 0x80, URZ ;  /* 0x0000008031097890 */ /* 0x000fe4000fffe0ff */
[----:B------:R-:W-:Y:S02]  /*7e20*/  UIADD3 UR8, UPT, UPT, UR43, 0x4b00, URZ ;  /* 0x00004b002b087890 */ /* 0x000fe4000fffe0ff */
[----:B------:R-:W-:Y:S01]  /*7e30*/  MOV R98, UR4 ;  /* 0x0000000400627c02 */ /* 0x000fe20008000f00 */
[----:B------:R-:W-:Y:S01]  /*7e40*/  UIADD3 UR4, UP0, UPT, UR60, 0x680, URZ ;  /* 0x000006803c047890 */ /* 0x000fe2000ff1e0ff */
[----:B------:R-:W-:Y:S02]  /*7e50*/  UMOV UR10, UR50 ;  /* 0x00000032000a7c82 */ /* 0x000fe40008000000 */
[----:B------:R-:W-:Y:S01]  /*7e60*/  R2UR UR48, R98 ;  /* 0x00000000623072ca */ /* 0x000fe200000e0000 */
[----:B------:R-:W-:Y:S01]  /*7e70*/  UIADD3.X UR5, UPT, UPT, URZ, UR61, URZ, UP0, !UPT ;  /* 0x0000003dff057290 */ /* 0x000fe200087fe4ff */
[----:B------:R-:W-:Y:S11]  /*7e80*/  UMOV UR11, UR36 ;  /* 0x00000024000b7c82 */ /* 0x000ff60008000000 */
[----:B------:R2:W-:Y:S01]  /*7e90*/  UTMASTG.3D [UR48], [UR4] ;  /* 0x00000030040073b5 */ /* 0x0005e20008010000 */
[----:B------:R2:W-:Y:S01]  /*7ea0*/  UTMASTG.3D [UR8], [UR4] ;  /* 0x00000008040073b5 */ /* 0x0005e20008010000 */
[----:B------:R0:W-:Y:S01]  /*7eb0*/  UTMACMDFLUSH ;  /* 0x00000000000079b7 */ /* 0x0001e20000000000 */
[----:B--2---:R-:W-:Y:S04]  /*7ec0*/  DEPBAR.LE SB0, 0x1 ;  /* 0x000080400000791a */ /* 0x004fe80000000000 */
.L_x_130:
[----:B------:R-:W-:Y:S05]  /*7ed0*/  BSYNC.RECONVERGENT B0 ;  /* 0x0000000000007941 */ /* 0x000fea0003800200 */
.L_x_129:
[----:B------:R-:W-:Y:S06]  /*7ee0*/  BAR.SYNC.DEFER_BLOCKING 0x1, 0x80 ;  /* 0x0042000000007b1d */ /* 0x000fec0000010000 */
[----:B------:R-:W2:Y:S01]  /*7ef0*/  @P6 SYNCS.PHASECHK.TRANS64.TRYWAIT P0, [R112+URZ+0x100], R113 ;  /* 0x00010071700065a7 */ /* 0x000ea200080011ff */
[----:B------:R-:W-:Y:S01]  /*7f00*/  BSSY B1, `(.L_x_131) ;  /* 0x0000020000017945 */ /* 0x000fe20003800000 */
[----:B--2---:R-:W-:Y:S03]  /*7f10*/  @P6 SEL R71, RZ, 0x1, !P0 ;  /* 0x00000001ff476807 */ /* 0x004fe60004000000 */
[----:B------:R-:W-:Y:S05]  /*7f20*/  @!P6 BRA `(.L_x_132) ;  /* 0x000000000074e947 */ /* 0x000fea0003800000 */
[----:B------:R-:W-:Y:S01]  /*7f30*/  ISETP.NE.AND P1, PT, R101, RZ, PT ;  /* 0x000000ff6500720c */ /* 0x000fe20003f25270 */
[----:B------:R-:W2:Y:S01]  /*7f40*/  S2R R0, SR_CgaCtaId ;  /* 0x0000000000007919 */ /* 0x000ea20000008800 */
[----:B------:R-:W-:Y:S01]  /*7f50*/  ISETP.NE.AND P0, PT, R71, RZ, PT ;  /* 0x000000ff4700720c */ /* 0x000fe20003f05270 */
[----:B------:R-:W-:Y:S10]  /*7f60*/  BSSY B0, `(.L_x_133) ;  /* 0x0000008000007945 */ /* 0x000ff40003800000 */
[----:B------:R-:W-:Y:S05]  /*7f70*/  @P1 IMAD R2, R95, 0x1000, R88 ;  /* 0x000010005f021824 */ /* 0x000fea00078e0258 */
[----:B------:R-:W-:Y:S05]  /*7f80*/  @P1 IADD3 R3, PT, PT, R2, UR43, RZ ;  /* 0x0000002b02031c10 */ /* 0x000fea000fffe0ff */
[----:B------:R-:W-:Y:S01]  /*7f90*/  @P1 IMAD.IADD R4, R3, 0x1, R102 ;  /* 0x0000000103041824 */ /* 0x000fe200078e0266 */
[----:B------:R-:W-:Y:S06]  /*7fa0*/  @P0 BRA `(.L_x_134) ;  /* 0x00000000000c0947 */ /* 0x000fec0003800000 */
[----:B------:R-:W-:Y:S04]  /*7fb0*/  SHF.L.U32 R3, R94, 0x1f, RZ ;  /* 0x0000001f5e037819 */ /* 0x000fe800000006ff */
[----:B------:R-:W3:Y:S02]  /*7fc0*/  SYNCS.PHASECHK.TRANS64.TRYWAIT P0, [R112+URZ+0x100], R3 ;  /* 0x00010003700075a7 */ /* 0x000ee400080011ff */
[----:B---3--:R-:W-:Y:S05]  /*7fd0*/  @!P0 BRA `(.L_x_135) ;  /* 0x0000003800548947 */ /* 0x008fea0003800000 */
.L_x_134:
[----:B------:R-:W-:Y:S05]  /*7fe0*/  BSYNC B0 ;  /* 0x0000000000007941 */ /* 0x000fea0003800000 */
.L_x_133:
[----:B------:R-:W-:Y:S01]  /*7ff0*/  ISETP.NE.AND P0, PT, R101, RZ, PT ;  /* 0x000000ff6500720c */ /* 0x000fe20003f05270 */
[----:B---3--:R-:W-:Y:S02]  /*8000*/  VIADD R3, R112, 0x120 ;  /* 0x0000012070037836 */ /* 0x008fe40000000000 */
[----:B------:R-:W-:Y:S03]  /*8010*/  VIADD R95, R95, 0x1 ;  /* 0x000000015f5f7836 */ /* 0x000fe60000000000 */
[----:B--2---:R-:W-:Y:S07]  /*8020*/  PRMT R0, R0, 0x654, R3 ;  /* 0x0000065400007816 */ /* 0x004fee0000000003 */
[----:B------:R2:W3:Y:S04]  /*8030*/  @P0 LDS.128 R72, [R2+UR43+0x300] ;  /* 0x0003002b02480984 */ /* 0x0004e80008000c00 */
[----:B------:R2:W4:Y:S01]  /*8040*/  @P0 LDS.128 R76, [R4+0x300] ;  /* 0x00030000044c0984 */ /* 0x0005220000000c00 */
        /* <DEDUP_REMOVED lines=11> */
.L_x_132:
[----:B------:R-:W-:Y:S05]  /*8100*/  BSYNC B1 ;  /* 0x0000000000017941 */ /* 0x000fea0003800000 */
.L_x_131:
[----:B--2---:R-:W-:Y:S05]  /*8110*/  VIADD R0, R39, 0x20 ;  /* 0x0000002027007836 */ /* 0x004fea0000000000 */
[----:B------:R-:W-:Y:S04]  /*8120*/  SHF.R.U32.HI R0, RZ, 0x15, R0 ;  /* 0x00000015ff007819 */ /* 0x000fe80000011600 */
[----:B------:R-:W-:Y:S11]  /*8130*/  LOP3.LUT P0, RZ, R0, 0x3, R91, 0x48, !PT ;  /* 0x0000000300ff7812 */ /* 0x000ff6000780485b */
[----:B------:R-:W-:Y:S02]  /*8140*/  @!UPT UIADD3 URZ, UPT, UPT, URZ, URZ, URZ ;  /* 0x000000fffffff290 */ /* 0x000fe4000fffe0ff */
[----:B------:R-:W-:Y:S05]  /*8150*/  @!P0 BRA `(.L_x_136) ;  /* 0x0000000000408947 */ /* 0x000fea0003800000 */
[----:B------:R-:W2:Y:S01]  /*8160*/  LDCU.64 UR8, c[0x4][0x78] ;  /* 0x01000f00ff0877ac */ /* 0x000ea20008000a00 */
[----:B------:R-:W-:Y:S01]  /*8170*/  MOV R3, 0x0 ;  /* 0x0000000000037802 */ /* 0x000fe20000000f00 */
[----:B------:R-:W-:Y:S02]  /*8180*/  HFMA2 R12, -RZ, RZ, 0, 5.9604644775390625e-08 ;  /* 0x00000001ff0c7431 */ /* 0x000fe400000001ff */
[----:B------:R-:W-:Y:S02]  /*8190*/  IMAD.MOV.U32 R8, RZ, RZ, 0x192 ;  /* 0x00000192ff087424 */ /* 0x000fe400078e00ff */
[----:B------:R-:W-:Y:S01]  /*81a0*/  IMAD.MOV.U32 R13, RZ, RZ, RZ ;  /* 0x000000ffff0d7224 */ /* 0x000fe200078e00ff */
[----:B------:R-:W5:Y:S01]  /*81b0*/  LDCU.64 UR6, c[0x4][0x80] ;  /* 0x01001000ff0677ac */ /* 0x000f620008000a00 */
[----:B------:R-:W1:Y:S01]  /*81c0*/  LDC.64 R2, c[0x4][R3] ;  /* 0x0100000003027b82 */ /* 0x000e620000000a00 */
[----:B------:R-:W3:Y:S01]  /*81d0*/  LDCU.64 UR4, c[0x4][0x18] ;  /* 0x01000300ff0477ac */ /* 0x000ee20008000a00 */
[----:B--2---:R-:W-:Y:S01]  /*81e0*/  MOV R5, UR9 ;  /* 0x0000000900057c02 */ /* 0x004fe20008000f00 */
[----:B------:R-:W-:Y:S01]  /*81f0*/  IMAD.U32 R4, RZ, RZ, UR8 ;  /* 0x00000008ff047e24 */ /* 0x000fe2000f8e00ff */
[----:B-----5:R-:W-:Y:S01]  /*8200*/  MOV R7, UR7 ;  /* 0x0000000700077c02 */ /* 0x020fe20008000f00 */
[----:B------:R-:W-:Y:S01]  /*8210*/  IMAD.U32 R6, RZ, RZ, UR6 ;  /* 0x00000006ff067e24 */ /* 0x000fe2000f8e00ff */
[----:B---3--:R-:W-:Y:S01]  /*8220*/  MOV R11, UR5 ;  /* 0x00000005000b7c02 */ /* 0x008fe20008000f00 */
[----:B------:R-:W-:Y:S02]  /*8230*/  IMAD.U32 R10, RZ, RZ, UR4 ;  /* 0x00000004ff0a7e24 */ /* 0x000fe4000f8e00ff */
[----:B------:R-:W-:Y:S07]  /*8240*/  LEPC R20, `(.L_x_136) ;  /* 0x000000001014794e */ /* 0x000fee0000000000 */
[----:B-1--4-:R-:W-:Y:S05]  /*8250*/  CALL.ABS.NOINC R2 ;  /* 0x0000000002007343 */ /* 0x012fea0003c00000 */
.L_x_136:
[-C--:B---3--:R-:W-:Y:S01]  /*8260*/  F2FP.F16.E4M3.UNPACK_B R42, R72.reuse ;  /* 0x00000048ff2a723e */ /* 0x088fe200020006ff */
        /* <DEDUP_REMOVED lines=13> */
[----:B------:R-:W-:Y:S01]  /*8340*/  F2FP.F16.E4M3.UNPACK_B R54, R75 ;  /* 0x0000004bff36723e */ /* 0x000fe200020006ff */
[----:B------:R-:W2:Y:S01]  /*8350*/  LDTM.x32 R4, tmem[UR4+0x20] ;  /* 0x00002004000479ee */ /* 0x000ea200082c0000 */
[----:B------:R-:W-:Y:S01]  /*8360*/  HADD2.F32 R46, -RZ, R46.H1_H1 ;  /* 0x3000002eff2e7230 */ /* 0x000fe20000004100 */
[----:B----4-:R-:W-:Y:S01]  /*8370*/  F2FP.F16.E4M3.UNPACK_B R58, R76 ;  /* 0x0000004cff3a723e */ /* 0x010fe200020006ff */
[--C-:B------:R-:W-:Y:S01]  /*8380*/  HADD2.F32 R49, -RZ, R50.reuse.H0_H0 ;  /* 0x20000032ff317230 */ /* 0x100fe20000004100 */
[----:B------:R-:W-:Y:S01]  /*8390*/  F2FP.F16.E4M3.UNPACK_B R62, R77 ;  /* 0x0000004dff3e723e */ /* 0x000fe200020006ff */
[----:B------:R-:W-:Y:S01]  /*83a0*/  HADD2.F32 R50, -RZ, R50.H1_H1 ;  /* 0x30000032ff327230 */ /* 0x000fe20000004100 */
[----:B------:R-:W-:Y:S01]  /*83b0*/  F2FP.F16.E4M3.UNPACK_B R66, R78 ;  /* 0x0000004eff42723e */ /* 0x000fe200020006ff */
[--C-:B------:R-:W-:Y:S01]  /*83c0*/  HADD2.F32 R53, -RZ, R54.reuse.H0_H0 ;  /* 0x20000036ff357230 */ /* 0x100fe20000004100 */
[----:B------:R-:W-:Y:S01]  /*83d0*/  F2FP.F16.E4M3.UNPACK_B R70, R79 ;  /* 0x0000004fff46723e */ /* 0x000fe200020006ff */
[----:B------:R-:W-:Y:S01]  /*83e0*/  HADD2.F32 R54, -RZ, R54.H1_H1 ;  /* 0x30000036ff367230 */ /* 0x000fe20000004100 */
[----:B------:R-:W-:Y:S01]  /*83f0*/  F2FP.F16.E4M3.UNPACK_B R56, R75.H1 ;  /* 0x0000004bff38723e */ /* 0x000fe200030006ff */
[--C-:B------:R-:W-:Y:S01]  /*8400*/  HADD2.F32 R57, -RZ, R58.reuse.H0_H0 ;  /* 0x2000003aff397230 */ /* 0x100fe20000004100 */
[----:B------:R-:W-:Y:S01]  /*8410*/  F2FP.F16.E4M3.UNPACK_B R60, R76.H1 ;  /* 0x0000004cff3c723e */ /* 0x000fe200030006ff */
[----:B------:R-:W-:Y:S01]  /*8420*/  HADD2.F32 R58, -RZ, R58.H1_H1 ;  /* 0x3000003aff3a7230 */ /* 0x000fe20000004100 */
[----:B------:R-:W-:Y:S01]  /*8430*/  F2FP.F16.E4M3.UNPACK_B R64, R77.H1 ;  /* 0x0000004dff40723e */ /* 0x000fe200030006ff */
[--C-:B------:R-:W-:Y:S01]  /*8440*/  HADD2.F32 R61, -RZ, R62.reuse.H0_H0 ;  /* 0x2000003eff3d7230 */ /* 0x100fe20000004100 */
[----:B------:R-:W-:Y:S01]  /*8450*/  F2FP.F16.E4M3.UNPACK_B R68, R78.H1 ;  /* 0x0000004eff44723e */ /* 0x000fe200030006ff */
[----:B------:R-:W-:Y:S01]  /*8460*/  HADD2.F32 R62, -RZ, R62.H1_H1 ;  /* 0x3000003eff3e7230 */ /* 0x000fe20000004100 */
[----:B------:R-:W-:Y:S01]  /*8470*/  ISETP.NE.AND P0, PT, R99, RZ, PT ;  /* 0x000000ff6300720c */ /* 0x000fe20003f05270 */
[--C-:B------:R-:W-:Y:S01]  /*8480*/  HADD2.F32 R65, -RZ, R66.reuse.H0_H0 ;  /* 0x20000042ff417230 */ /* 0x100fe20000004100 */
[----:B------:R-:W-:Y:S01]  /*8490*/  ISETP.NE.AND P6, PT, R103, RZ, PT ;  /* 0x000000ff6700720c */ /* 0x000fe20003fc5270 */
[----:B------:R-:W-:Y:S02]  /*84a0*/  HADD2.F32 R66, -RZ, R66.H1_H1 ;  /* 0x30000042ff427230 */ /* 0x000fe40000004100 */
[--C-:B------:R-:W-:Y:S02]  /*84b0*/  HADD2.F32 R69, -RZ, R70.reuse.H0_H0 ;  /* 0x20000046ff457230 */ /* 0x100fe40000004100 */
[C---:B--2---:R-:W-:Y:S01]  /*84c0*/  FMUL R0, R38.reuse, R4 ;  /* 0x0000000426007220 */ /* 0x044fe20000400000 */
        /* <DEDUP_REMOVED lines=20> */
[--C-:B------:R-:W-:Y:S02]  /*8610*/  HADD2.F32 R47, -RZ, R48.reuse.H0_H0 ;  /* 0x20000030ff2f7230 */ /* 0x100fe40000004100 */
[C---:B------:R-:W-:Y:S01]  /*8620*/  FMUL R6, R38.reuse, R10 ;  /* 0x0000000a26067220 */ /* 0x040fe20000400000 */
[C---:B------:R-:W-:Y:S01]  /*8630*/  FFMA R3, R41.reuse, R42, R3 ;  /* 0x0000002a29037223 */ /* 0x040fe20000000003 */
[----:B------:R-:W-:Y:S02]  /*8640*/  HADD2.F32 R48, -RZ, R48.H1_H1 ;  /* 0x30000030ff307230 */ /* 0x000fe40000004100 */
[C---:B------:R-:W-:Y:S01]  /*8650*/  FFMA R7, R41.reuse, R44, R7 ;  /* 0x0000002c29077223 */ /* 0x040fe20000000007 */
[C---:B------:R-:W-:Y:S01]  /*8660*/  FFMA R4, R41.reuse, R45, R4 ;  /* 0x0000002d29047223 */ /* 0x040fe20000000004 */
[C---:B------:R-:W-:Y:S01]  /*8670*/  FFMA R5, R41.reuse, R46, R5 ;  /* 0x0000002e29057223 */ /* 0x040fe20000000005 */
[----:B------:R-:W-:Y:S01]  /*8680*/  FFMA R6, R41, R47, R6 ;  /* 0x0000002f29067223 */ /* 0x000fe20000000006 */
[----:B------:R-:W-:Y:S01]  /*8690*/  FMUL R11, R38, R11 ;  /* 0x0000000b260b7220 */ /* 0x000fe20000400000 */
[----:B------:R-:W-:Y:S01]  /*86a0*/  F2FP.F16.E4M3.UNPACK_B R40, R79.H1 ;  /* 0x0000004fff28723e */ /* 0x000fe200030006ff */
[--C-:B------:R-:W-:Y:S01]  /*86b0*/  HADD2.F32 R51, -RZ, R52.reuse.H0_H0 ;  /* 0x20000034ff337230 */ /* 0x100fe20000004100 */
[----:B-1----:R-:W-:Y:S01]  /*86c0*/  F2FP.SATFINITE.E4M3.F32.PACK_AB_MERGE_C R105, R7, R3, RZ ;  /* 0x000000030769723e */ /* 0x002fe200048070ff */
[C---:B------:R-:W-:Y:S01]  /*86d0*/  FFMA R11, R41.reuse, R48, R11 ;  /* 0x00000030290b7223 */ /* 0x040fe2000000000b */
[C---:B------:R-:W-:Y:S01]  /*86e0*/  FFMA R8, R41.reuse, R49, R8 ;  /* 0x0000003129087223 */ /* 0x040fe20000000008 */
[----:B------:R-:W-:Y:S01]  /*86f0*/  FFMA R9, R41, R50, R9 ;  /* 0x0000003229097223 */ /* 0x000fe20000000009 */
[----:B------:R-:W-:Y:S01]  /*8700*/  F2FP.SATFINITE.E4M3.F32.PACK_AB_MERGE_C R104, R2, R0, R105 ;  /* 0x000000000268723e */ /* 0x000fe20004807069 */
[----:B------:R-:W-:Y:S01]  /*8710*/  HADD2.F32 R52, -RZ, R52.H1_H1 ;  /* 0x30000034ff347230 */ /* 0x000fe20000004100 */
[----:B------:R-:W-:Y:S01]  /*8720*/  F2FP.SATFINITE.E4M3.F32.PACK_AB_MERGE_C R106, R11, R6, RZ ;  /* 0x000000060b6a723e */ /* 0x000fe200048070ff */
[C---:B------:R-:W-:Y:S01]  /*8730*/  FMUL R10, R38.reuse, R14 ;  /* 0x0000000e260a7220 */ /* 0x040fe20000400000 */
[C---:B------:R-:W-:Y:S01]  /*8740*/  FMUL R15, R38.reuse, R15 ;  /* 0x0000000f260f7220 */ /* 0x040fe20000400000 */
[--C-:B------:R-:W-:Y:S01]  /*8750*/  HADD2.F32 R55, -RZ, R56.reuse.H0_H0 ;  /* 0x20000038ff377230 */ /* 0x100fe20000004100 */
[----:B------:R-:W-:Y:S01]  /*8760*/  F2FP.SATFINITE.E4M3.F32.PACK_AB_MERGE_C R105, R5, R4, R106 ;  /* 0x000000040569723e */ /* 0x000fe2000480706a */
[C---:B------:R-:W-:Y:S01]  /*8770*/  FFMA R10, R41.reuse, R51, R10 ;  /* 0x00000033290a7223 */ /* 0x040fe2000000000a */
[C---:B------:R-:W-:Y:S01]  /*8780*/  FFMA R15, R41.reuse, R52, R15 ;  /* 0x00000034290f7223 */ /* 0x040fe2000000000f */
[C---:B------:R-:W-:Y:S01]  /*8790*/  FFMA R12, R41.reuse, R53, R12 ;  /* 0x00000035290c7223 */ /* 0x040fe2000000000c */
[C---:B------:R-:W-:Y:S01]  /*87a0*/  FFMA R13, R41.reuse, R54, R13 ;  /* 0x00000036290d7223 */ /* 0x040fe2000000000d */
[----:B------:R-:W-:Y:S02]  /*87b0*/  HADD2.F32 R56, -RZ, R56.H1_H1 ;  /* 0x30000038ff387230 */ /* 0x000fe40000004100 */
[C---:B------:R-:W-:Y:S01]  /*87c0*/  FMUL R14, R38.reuse, R18 ;  /* 0x00000012260e7220 */ /* 0x040fe20000400000 */
[C---:B------:R-:W-:Y:S01]  /*87d0*/  FMUL R19, R38.reuse, R19 ;  /* 0x0000001326137220 */ /* 0x040fe20000400000 */
[--C-:B------:R-:W-:Y:S02]  /*87e0*/  HADD2.F32 R59, -RZ, R60.reuse.H0_H0 ;  /* 0x2000003cff3b7230 */ /* 0x100fe40000004100 */
[C---:B------:R-:W-:Y:S01]  /*87f0*/  FMUL R18, R38.reuse, R22 ;  /* 0x0000001626127220 */ /* 0x040fe20000400000 */
[C---:B------:R-:W-:Y:S01]  /*8800*/  FFMA R14, R41.reuse, R55, R14 ;  /* 0x00000037290e7223 */ /* 0x040fe2000000000e */
[----:B------:R-:W-:Y:S02]  /*8810*/  HADD2.F32 R60, -RZ, R60.H1_H1 ;  /* 0x3000003cff3c7230 */ /* 0x000fe40000004100 */
        /* <DEDUP_REMOVED lines=8> */
[C---:B------:R-:W-:Y:S01]  /*88a0*/  FFMA R23, R41.reuse, R60, R23 ;  /* 0x0000003c29177223 */ /* 0x040fe20000000017 */
[C---:B------:R-:W-:Y:S01]  /*88b0*/  FMUL R27, R38.reuse, R27 ;  /* 0x0000001b261b7220 */ /* 0x040fe20000400000 */
[C---:B------:R-:W-:Y:S01]  /*88c0*/  FFMA R20, R41.reuse, R61, R20 ;  /* 0x0000003d29147223 */ /* 0x040fe20000000014 */
[C---:B------:R-:W-:Y:S01]  /*88d0*/  FFMA R21, R41.reuse, R62, R21 ;  /* 0x0000003e29157223 */ /* 0x040fe20000000015 */
[--C-:B------:R-:W-:Y:S02]  /*88e0*/  HADD2.F32 R67, -RZ, R68.reuse.H0_H0 ;  /* 0x20000044ff437230 */ /* 0x100fe40000004100 */
[----:B------:R-:W-:Y:S01]  /*88f0*/  FFMA R22, R41, R63, R22 ;  /* 0x0000003f29167223 */ /* 0x000fe20000000016 */
[----:B------:R-:W-:Y:S02]  /*8900*/  HADD2.F32 R68, -RZ, R68.H1_H1 ;  /* 0x30000044ff447230 */ /* 0x000fe40000004100 */
[C---:B------:R-:W-:Y:S01]  /*8910*/  FMUL R26, R38.reuse, R30 ;  /* 0x0000001e261a7220 */ /* 0x040fe20000400000 */
[----:B------:R-:W-:Y:S01]  /*8920*/  F2FP.SATFINITE.E4M3.F32.PACK_AB_MERGE_C R107, R15, R10, RZ ;  /* 0x0000000a0f6b723e */ /* 0x000fe200048070ff */
        /* <DEDUP_REMOVED lines=8> */
[----:B------:R-:W-:Y:S01]  /*89b0*/  F2FP.SATFINITE.E4M3.F32.PACK_AB_MERGE_C R106, R9, R8, R107 ;  /* 0x00000008096a723e */ /* 0x000fe2000480706b */
        /* <DEDUP_REMOVED lines=28> */
[----:B------:R-:W-:Y:S02]  /*8b80*/  UIADD3 UR4, UP0, UPT, UR60, 0x680, URZ ;  /* 0x000006803c047890 */ /* 0x000fe4000ff1e0ff */
[----:B------:R-:W-:Y:S02]  /*8b90*/  UIADD3 UR13, UPT, UPT, UR49, 0x20, URZ ;  /* 0x00000020310d7890 */ /* 0x000fe4000fffe0ff */
[----:B------:R-:W-:Y:S02]  /*8ba0*/  UIADD3 UR12, UPT, UPT, UR43, 0x5300, URZ ;  /* 0x000053002b0c7890 */ /* 0x000fe4000fffe0ff */
[----:B------:R-:W-:Y:S01]  /*8bb0*/  UIADD3.X UR5, UPT, UPT, URZ, UR61, URZ, UP0, !UPT ;  /* 0x0000003dff057290 */ /* 0x000fe200087fe4ff */
[----:B------:R-:W-:Y:S01]  /*8bc0*/  UMOV UR14, UR50 ;  /* 0x00000032000e7c82 */ /* 0x000fe20008000000 */
[----:B------:R-:W-:Y:S01]  /*8bd0*/  UMOV UR15, UR36 ;  /* 0x00000024000f7c82 */ /* 0x000fe20008000000 */
[----:B------:R-:W-:Y:S02]  /*8be0*/  UIADD3 UR9, UPT, UPT, UR49, 0xa0, URZ ;  /* 0x000000a031097890 */ /* 0x000fe4000fffe0ff */
[----:B------:R-:W-:Y:S01]  /*8bf0*/  UIADD3 UR8, UPT, UPT, UR43, 0x5b00, URZ ;  /* 0x00005b002b087890 */ /* 0x000fe2000fffe0ff */
[----:B------:R-:W-:Y:S03]  /*8c00*/  UMOV UR10, UR50 ;  /* 0x00000032000a7c82 */ /* 0x000fe60008000000 */
[----:B------:R2:W-:Y:S01]  /*8c10*/  UTMASTG.3D [UR12], [UR4] ;  /* 0x0000000c040073b5 */ /* 0x0005e20008010000 */
[----:B------:R-:W-:Y:S04]  /*8c20*/  UMOV UR11, UR36 ;  /* 0x00000024000b7c82 */ /* 0x000fe80008000000 */
[----:B------:R2:W-:Y:S01]  /*8c30*/  UTMASTG.3D [UR8], [UR4] ;  /* 0x00000008040073b5 */ /* 0x0005e20008010000 */
[----:B------:R0:W-:Y:S01]  /*8c40*/  UTMACMDFLUSH ;  /* 0x00000000000079b7 */ /* 0x0001e20000000000 */
[----:B--2---:R-:W-:Y:S04]  /*8c50*/  DEPBAR.LE SB0, 0x1 ;  /* 0x000080400000791a */ /* 0x004fe80000000000 */
.L_x_138:
[----:B------:R-:W-:Y:S05]  /*8c60*/  BSYNC.RECONVERGENT B0 ;  /* 0x0000000000007941 */ /* 0x000fea0003800200 */
.L_x_137:
        /* <DEDUP_REMOVED lines=16> */
.L_x_142:
[----:B------:R-:W-:Y:S05]  /*8d70*/  BSYNC B0 ;  /* 0x0000000000007941 */ /* 0x000fea0003800000 */
.L_x_141:
        /* <DEDUP_REMOVED lines=17> */
.L_x_140:
[----:B------:R-:W-:Y:S05]  /*8e90*/  BSYNC B1 ;  /* 0x0000000000017941 */ /* 0x000fea0003800000 */
.L_x_139:
        /* <DEDUP_REMOVED lines=21> */
.L_x_144:
        /* <DEDUP_REMOVED lines=17> */
[----:B------:R-:W-:Y:S01]  /*9100*/  ISETP.NE.AND P6, PT, R103, RZ, PT ;  /* 0x000000ff6700720c */ /* 0x000fe20003fc5270 */
[--C-:B------:R-:W-:Y:S01]  /*9110*/  HADD2.F32 R49, -RZ, R50.reuse.H0_H0 ;  /* 0x20000032ff317230 */ /* 0x100fe20000004100 */
[----:B----4-:R-:W-:Y:S01]  /*9120*/  F2FP.F16.E4M3.UNPACK_B R58, R76 ;  /* 0x0000004cff3a723e */ /* 0x010fe200020006ff */
[----:B------:R-:W-:Y:S01]  /*9130*/  HADD2.F32 R50, -RZ, R50.H1_H1 ;  /* 0x30000032ff327230 */ /* 0x000fe20000004100 */
[----:B------:R-:W-:Y:S01]  /*9140*/  F2FP.F16.E4M3.UNPACK_B R62, R77 ;  /* 0x0000004dff3e723e */ /* 0x000fe200020006ff */
[--C-:B------:R-:W-:Y:S01]  /*9150*/  HADD2.F32 R53, -RZ, R54.reuse.H0_H0 ;  /* 0x20000036ff357230 */ /* 0x100fe20000004100 */
[----:B------:R-:W-:Y:S01]  /*9160*/  F2FP.F16.E4M3.UNPACK_B R66, R78 ;  /* 0x0000004eff42723e */ /* 0x000fe200020006ff */
[----:B------:R-:W-:Y:S01]  /*9170*/  HADD2.F32 R54, -RZ, R54.H1_H1 ;  /* 0x30000036ff367230 */ /* 0x000fe20000004100 */
[----:B------:R-:W-:Y:S01]  /*9180*/  F2FP.F16.E4M3.UNPACK_B R70, R79 ;  /* 0x0000004fff46723e */ /* 0x000fe200020006ff */
[--C-:B------:R-:W-:Y:S01]  /*9190*/  HADD2.F32 R57, -RZ, R58.reuse.H0_H0 ;  /* 0x2000003aff397230 */ /* 0x100fe20000004100 */
[----:B------:R-:W-:Y:S01]  /*91a0*/  F2FP.F16.E4M3.UNPACK_B R56, R75.H1 ;  /* 0x0000004bff38723e */ /* 0x000fe200030006ff */
[----:B------:R-:W-:Y:S01]  /*91b0*/  HADD2.F32 R58, -RZ, R58.H1_H1 ;  /* 0x3000003aff3a7230 */ /* 0x000fe20000004100 */
[----:B------:R-:W-:Y:S01]  /*91c0*/  F2FP.F16.E4M3.UNPACK_B R60, R76.H1 ;  /* 0x0000004cff3c723e */ /* 0x000fe200030006ff */
[--C-:B------:R-:W-:Y:S01]  /*91d0*/  HADD2.F32 R61, -RZ, R62.reuse.H0_H0 ;  /* 0x2000003eff3d7230 */ /* 0x100fe20000004100 */
[----:B------:R-:W-:Y:S01]  /*91e0*/  F2FP.F16.E4M3.UNPACK_B R64, R77.H1 ;  /* 0x0000004dff40723e */ /* 0x000fe200030006ff */
[----:B------:R-:W-:Y:S01]  /*91f0*/  HADD2.F32 R62, -RZ, R62.H1_H1 ;  /* 0x3000003eff3e7230 */ /* 0x000fe20000004100 */
[----:B------:R-:W-:Y:S01]  /*9200*/  F2FP.F16.E4M3.UNPACK_B R68, R78.H1 ;  /* 0x0000004eff44723e */ /* 0x000fe200030006ff */
        /* <DEDUP_REMOVED lines=36> */
[----:B------:R-:W-:Y:S01]  /*9450*/  F2FP.SATFINITE.E4M3.F32.PACK_AB_MERGE_C R103, R7, R3, RZ ;  /* 0x000000030767723e */ /* 0x000fe200048070ff */
[C---:B------:R-:W-:Y:S01]  /*9460*/  FFMA R11, R41.reuse, R48, R11 ;  /* 0x00000030290b7223 */ /* 0x040fe2000000000b */
[C---:B------:R-:W-:Y:S01]  /*9470*/  FFMA R8, R41.reuse, R49, R8 ;  /* 0x0000003129087223 */ /* 0x040fe20000000008 */
[----:B------:R-:W-:Y:S01]  /*9480*/  FFMA R9, R41, R50, R9 ;  /* 0x0000003229097223 */ /* 0x000fe20000000009 */
[----:B-1----:R-:W-:Y:S01]  /*9490*/  F2FP.SATFINITE.E4M3.F32.PACK_AB_MERGE_C R104, R2, R0, R103 ;  /* 0x000000000268723e */ /* 0x002fe20004807067 */
        /* <DEDUP_REMOVED lines=44> */
[----:B------:R-:W-:Y:S01]  /*9760*/  FFMA R28, R41, R69, R28 ;  /* 0x00000045291c7223 */ /* 0x000fe2000000001c */
[----:B------:R-:W-:Y:S01]  /*9770*/  F2FP.SATFINITE.E4M3.F32.PACK_AB_MERGE_C R107, R19, R14, RZ ;  /* 0x0000000e136b723e */ /* 0x000fe200048070ff */
        /* <DEDUP_REMOVED lines=25> */
[----:B------:R-:W-:Y:S02]  /*9910*/  UIADD3 UR4, UPT, UPT, UR43, 0x4300, URZ ;  /* 0x000043002b047890 */ /* 0x000fe4000fffe0ff */
[----:B------:R-:W-:Y:S01]  /*9920*/  UIADD3 UR9, UPT, UPT, UR49, 0x40, URZ ;  /* 0x0000004031097890 */ /* 0x000fe2000fffe0ff */
[----:B------:R-:W-:Y:S01]  /*9930*/  UMOV UR10, UR50 ;  /* 0x00000032000a7c82 */ /* 0x000fe20008000000 */
[----:B------:R-:W-:Y:S02]  /*9940*/  UMOV UR11, UR36 ;  /* 0x00000024000b7c82 */ /* 0x000fe40008000000 */
[----:B------:R-:W-:Y:S01]  /*9950*/  MOV R98, UR4 ;  /* 0x0000000400627c02 */ /* 0x000fe20008000f00 */
[----:B------:R-:W-:Y:S02]  /*9960*/  UIADD3 UR4, UP0, UPT, UR60, 0x680, URZ ;  /* 0x000006803c047890 */ /* 0x000fe4000ff1e0ff */
[----:B------:R-:W-:Y:S01]  /*9970*/  UIADD3 UR13, UPT, UPT, UR49, 0xc0, URZ ;  /* 0x000000c0310d7890 */ /* 0x000fe2000fffe0ff */
[----:B------:R-:W-:Y:S01]  /*9980*/  R2UR UR8, R98 ;  /* 0x00000000620872ca */ /* 0x000fe200000e0000 */
[----:B------:R-:W-:Y:S02]  /*9990*/  UIADD3.X UR5, UPT, UPT, URZ, UR61, URZ, UP0, !UPT ;  /* 0x0000003dff057290 */ /* 0x000fe400087fe4ff */
[----:B------:R-:W-:Y:S01]  /*99a0*/  UIADD3 UR12, UPT, UPT, UR43, 0x4b00, URZ ;  /* 0x00004b002b0c7890 */ /* 0x000fe2000fffe0ff */
[----:B------:R-:W-:Y:S01]  /*99b0*/  UMOV UR14, UR50 ;  /* 0x00000032000e7c82 */ /* 0x000fe20008000000 */
[----:B------:R-:W-:Y:S08]  /*99c0*/  UMOV UR15, UR36 ;  /* 0x00000024000f7c82 */ /* 0x000ff00008000000 */
[----:B------:R2:W-:Y:S01]  /*99d0*/  UTMASTG.3D [UR8], [UR4] ;  /* 0x00000008040073b5 */ /* 0x0005e20008010000 */
[----:B------:R2:W-:Y:S01]  /*99e0*/  UTMASTG.3D [UR12], [UR4] ;  /* 0x0000000c040073b5 */ /* 0x0005e20008010000 */
[----:B------:R0:W-:Y:S01]  /*99f0*/  UTMACMDFLUSH ;  /* 0x00000000000079b7 */ /* 0x0001e20000000000 */
[----:B--2---:R-:W-:Y:S04]  /*9a00*/  DEPBAR.LE SB0, 0x1 ;  /* 0x000080400000791a */ /* 0x004fe80000000000 */
.L_x_146:
[----:B------:R-:W-:Y:S05]  /*9a10*/  BSYNC.RECONVERGENT B0 ;  /* 0x0000000000007941 */ /* 0x000fea0003800200 */
.L_x_145:
        /* <DEDUP_REMOVED lines=16> */
.L_x_150:
[----:B------:R-:W-:Y:S05]  /*9b20*/  BSYNC B0 ;  /* 0x0000000000007941 */ /* 0x000fea0003800000 */
.L_x_149:
        /* <DEDUP_REMOVED lines=17> */
.L_x_148:
[----:B------:R-:W-:Y:S05]  /*9c40*/  BSYNC B1 ;  /* 0x0000000000017941 */ /* 0x000fea0003800000 */
.L_x_147:
        /* <DEDUP_REMOVED lines=21> */
.L_x_152:
[----:B------:R-:W-:Y:S01]  /*9da0*/  ISETP.NE.AND P0, PT, R99, RZ, PT ;  /* 0x000000ff6300720c */ /* 0x000fe20003f05270 */
[----:B------:R-:W-:Y:S05]  /*9db0*/  WARPSYNC.ALL ;  /* 0x0000000000007948 */ /* 0x000fea0003800000 */
[----:B------:R-:W-:Y:S01]  /*9dc0*/  R2UR UR4, R39 ;  /* 0x00000000270472ca */ /* 0x000fe200000e0000 */
[----:B------:R-:W-:Y:S01]  /*9dd0*/  BSSY.RECONVERGENT B0, `(.L_x_153) ;  /* 0x000009f000007945 */ /* 0x000fe20003800200 */
[-C--:B---3--:R-:W-:Y:S02]  /*9de0*/  F2FP.F16.E4M3.UNPACK_B R42, R72.reuse ;  /* 0x00000048ff2a723e */ /* 0x088fe400020006ff */
[----:B------:R-:W-:Y:S02]  /*9df0*/  F2FP.F16.E4M3.UNPACK_B R72, R72.H1 ;  /* 0x00000048ff48723e */ /* 0x000fe400030006ff */
[-C--:B------:R-:W-:Y:S01]  /*9e00*/  F2FP.F16.E4M3.UNPACK_B R46, R73.reuse ;  /* 0x00000049ff2e723e */ /* 0x080fe200020006ff */
[--C-:B------:R-:W-:Y:S01]  /*9e10*/  HADD2.F32 R40, -RZ, R42.reuse.H0_H0 ;  /* 0x2000002aff287230 */ /* 0x100fe20000004100 */
[----:B------:R-:W-:Y:S01]  /*9e20*/  F2FP.F16.E4M3.UNPACK_B R73, R73.H1 ;  /* 0x00000049ff49723e */ /* 0x000fe200030006ff */
[----:B------:R-:W-:Y:S01]  /*9e30*/  HADD2.F32 R42, -RZ, R42.H1_H1 ;  /* 0x3000002aff2a7230 */ /* 0x000fe20000004100 */
[-C--:B------:R-:W-:Y:S01]  /*9e40*/  F2FP.F16.E4M3.UNPACK_B R50, R74.reuse ;  /* 0x0000004aff32723e */ /* 0x080fe200020006ff */
[----:B------:R-:W-:Y:S01]  /*9e50*/  HADD2.F32 R43, -RZ, R72.H0_H0 ;  /* 0x20000048ff2b7230 */ /* 0x000fe20000004100 */
[----:B------:R-:W-:Y:S01]  /*9e60*/  F2FP.F16.E4M3.UNPACK_B R74, R74.H1 ;  /* 0x0000004aff4a723e */ /* 0x000fe200030006ff */
[----:B------:R-:W2:Y:S01]  /*9e70*/  LDTM.x32 R4, tmem[UR4+0x60] ;  /* 0x00006004000479ee */ /* 0x000ea200082c0000 */
[----:B------:R-:W-:Y:S01]  /*9e80*/  NOP ;  /* 0x0000000000007918 */ /* 0x000fe20000000000 */
[----:B------:R-:W-:Y:S01]  /*9e90*/  IADD3 R92, PT, PT, R92, 0x190, RZ ;  /* 0x000001905c5c7810 */ /* 0x000fe20007ffe0ff */
[--C-:B------:R-:W-:Y:S01]  /*9ea0*/  HADD2.F32 R45, -RZ, R46.reuse.H0_H0 ;  /* 0x2000002eff2d7230 */ /* 0x100fe20000004100 */
[----:B------:R-:W-:Y:S01]  /*9eb0*/  F2FP.F16.E4M3.UNPACK_B R54, R75 ;  /* 0x0000004bff36723e */ /* 0x000fe200020006ff */
[----:B------:R-:W-:Y:S01]  /*9ec0*/  HADD2.F32 R46, -RZ, R46.H1_H1 ;  /* 0x3000002eff2e7230 */ /* 0x000fe20000004100 */
[----:B------:R-:W-:Y:S01]  /*9ed0*/  LOP3.LUT R92, R92, 0xfefffff8, RZ, 0xc0, !PT ;  /* 0xfefffff85c5c7812 */ /* 0x000fe200078ec0ff */
[--C-:B------:R-:W-:Y:S01]  /*9ee0*/  HADD2.F32 R49, -RZ, R50.reuse.H0_H0 ;  /* 0x20000032ff317230 */ /* 0x100fe20000004100 */
[----:B----4-:R-:W-:Y:S01]  /*9ef0*/  F2FP.F16.E4M3.UNPACK_B R58, R76 ;  /* 0x0000004cff3a723e */ /* 0x010fe200020006ff */
[----:B------:R-:W-:Y:S01]  /*9f00*/  HADD2.F32 R50, -RZ, R50.H1_H1 ;  /* 0x30000032ff327230 */ /* 0x000fe20000004100 */
[----:B--2---:R2:W-:Y:S01]  /*9f10*/  SYNCS.ARRIVE.TRANS64.RED.A1T0 RZ, [R92+URZ], RZ ;  /* 0x000000ff5cff79a7 */ /* 0x0045e200081004ff */
[--C-:B------:R-:W-:Y:S01]  /*9f20*/  HADD2.F32 R53, -RZ, R54.reuse.H0_H0 ;  /* 0x20000036ff357230 */ /* 0x100fe20000004100 */
[-C--:B------:R-:W-:Y:S01]  /*9f30*/  F2FP.F16.E4M3.UNPACK_B R62, R77.reuse ;  /* 0x0000004dff3e723e */ /* 0x080fe200020006ff */
[----:B------:R-:W-:Y:S01]  /*9f40*/  HADD2.F32 R54, -RZ, R54.H1_H1 ;  /* 0x30000036ff367230 */ /* 0x000fe20000004100 */
[----:B------:R-:W-:Y:S01]  /*9f50*/  F2FP.F16.E4M3.UNPACK_B R77, R77.H1 ;  /* 0x0000004dff4d723e */ /* 0x000fe200030006ff */
        /* <DEDUP_REMOVED lines=8> */
[----:B------:R-:W-:Y:S02]  /*9fe0*/  HADD2.F32 R64, -RZ, R77.H1_H1 ;  /* 0x3000004dff407230 */ /* 0x000fe40000004100 */
[C---:B------:R-:W-:Y:S01]  /*9ff0*/  FMUL R4, R38.reuse, R4 ;  /* 0x0000000426047220 */ /* 0x040fe20000400000 */
        /* <DEDUP_REMOVED lines=13> */
[--C-:B------:R-:W-:Y:S02]  /*a0d0*/  HADD2.F32 R65, -RZ, R66.reuse.H0_H0 ;  /* 0x20000042ff417230 */ /* 0x100fe40000004100 */
[C---:B------:R-:W-:Y:S01]  /*a0e0*/  FMUL R24, R38.reuse, R28 ;  /* 0x0000001c26187220 */ /* 0x040fe20000400000 */
[----:B------:R-:W-:Y:S02]  /*a0f0*/  HADD2.F32 R66, -RZ, R66.H1_H1 ;  /* 0x30000042ff427230 */ /* 0x000fe40000004100 */
[C---:B------:R-:W-:Y:S01]  /*a100*/  FMUL R25, R38.reuse, R29 ;  /* 0x0000001d26197220 */ /* 0x040fe20000400000 */
[--C-:B------:R-:W-:Y:S02]  /*a110*/  HADD2.F32 R69, -RZ, R70.reuse.H0_H0 ;  /* 0x20000046ff457230 */ /* 0x100fe40000004100 */
[C---:B------:R-:W-:Y:S01]  /*a120*/  FMUL R28, R38.reuse, R32 ;  /* 0x00000020261c7220 */ /* 0x040fe20000400000 */
[----:B------:R-:W-:Y:S02]  /*a130*/  HADD2.F32 R70, -RZ, R70.H1_H1 ;  /* 0x30000046ff467230 */ /* 0x000fe40000004100 */
[C---:B------:R-:W-:Y:S01]  /*a140*/  FMUL R29, R38.reuse, R33 ;  /* 0x00000021261d7220 */ /* 0x040fe20000400000 */
        /* <DEDUP_REMOVED lines=11> */
[C---:B------:R-:W-:Y:S01]  /*a200*/  FMUL R11, R38.reuse, R11 ;  /* 0x0000000b260b7220 */ /* 0x040fe20000400000 */
        /* <DEDUP_REMOVED lines=28> */
[----:B------:R-:W-:Y:S02]  /*a3d0*/  HADD2.F32 R62, -RZ, R77.H0_H0 ;  /* 0x2000004dff3e7230 */ /* 0x000fe40000004100 */
[C---:B------:R-:W-:Y:S01]  /*a3e0*/  FFMA R22, R41.reuse, R59, R22 ;  /* 0x0000003b29167223 */ /* 0x040fe20000000016 */
[C---:B------:R-:W-:Y:S01]  /*a3f0*/  FMUL R3, R38.reuse, R26 ;  /* 0x0000001a26037220 */ /* 0x040fe20000400000 */
[C---:B------:R-:W-:Y:S01]  /*a400*/  FFMA R23, R41.reuse, R60, R23 ;  /* 0x0000003c29177223 */ /* 0x040fe20000000017 */
[C---:B------:R-:W-:Y:S01]  /*a410*/  FMUL R27, R38.reuse, R27 ;  /* 0x0000001b261b7220 */ /* 0x040fe20000400000 */
[C---:B------:R-:W-:Y:S01]  /*a420*/  FFMA R0, R41.reuse, R61, R0 ;  /* 0x0000003d29007223 */ /* 0x040fe20000000000 */
[----:B------:R-:W-:Y:S01]  /*a430*/  F2FP.F16.E4M3.UNPACK_B R79, R79.H1 ;  /* 0x0000004fff4f723e */ /* 0x000fe200030006ff */
        /* <DEDUP_REMOVED lines=32> */
[----:B------:R-:W-:Y:S03]  /*a640*/  IADD3 R36, PT, PT, R36, 0x1, RZ ;  /* 0x0000000124247810 */ /* 0x000fe60007ffe0ff */
[----:B------:R2:W-:Y:S01]  /*a650*/  STS.128 [R100+0x5300], R108 ;  /* 0x0053006c64007388 */ /* 0x0005e20000000c00 */
[----:B------:R-:W-:Y:S01]  /*a660*/  @!PT LDS RZ, [RZ] ;  /* 0x00000000fffff984 */ /* 0x000fe20000000800 */
[----:B------:R-:W-:Y:S01]  /*a670*/  @!PT LDS RZ, [RZ] ;  /* 0x00000000fffff984 */ /* 0x000fe20000000800 */
[----:B------:R-:W-:Y:S01]  /*a680*/  @!PT LDS RZ, [RZ] ;  /* 0x00000000fffff984 */ /* 0x000fe20000000800 */
[----:B------:R-:W-:Y:S01]  /*a690*/  @!PT LDS RZ, [RZ] ;  /* 0x00000000fffff984 */ /* 0x000fe20000000800 */
[----:B------:R1:W-:Y:S07]  /*a6a0*/  MEMBAR.ALL.CTA ;  /* 0x0000000000007992 */ /* 0x0003ee0000008000 */
[----:B-1----:R-:W1:Y:S02]  /*a6b0*/  FENCE.VIEW.ASYNC.S ;  /* 0x00000000000073c6 */ /* 0x002e640000000000 */
[----:B-1----:R-:W-:Y:S06]  /*a6c0*/  BAR.SYNC.DEFER_BLOCKING 0x1, 0x80 ;  /* 0x0042000000007b1d */ /* 0x002fec0000010000 */
        /* <DEDUP_REMOVED lines=14> */
[----:B-1----:R-:W-:Y:S04]  /*a7b0*/  DEPBAR.LE SB0, 0x1 ;  /* 0x000080400000791a */ /* 0x002fe80000000000 */
.L_x_154:
[----:B------:R-:W-:Y:S05]  /*a7c0*/  BSYNC.RECONVERGENT B0 ;  /* 0x0000000000007941 */ /* 0x000fea0003800200 */
.L_x_153:
[----:B------:R-:W-:Y:S01]  /*a7d0*/  BAR.SYNC.DEFER_BLOCKING 0x1, 0x80 ;  /* 0x0042000000007b1d */ /* 0x000fe20000010000 */
[----:B------:R-:W-:Y:S01]  /*a7e0*/  ISETP.NE.AND P0, PT, R93, 0x2, PT ;  /* 0x000000025d00780c */ /* 0x000fe20003f05270 */
[----:B------:R-:W-:Y:S01]  /*a7f0*/  UISETP.NE.AND UP0, UPT, UR44, URZ, UPT ;  /* 0x000000ff2c00728c */ /* 0x000fe2000bf05270 */
[----:B------:R-:W-:Y:S01]  /*a800*/  ISETP.NE.AND P1, PT, R36, 0x4, PT ;  /* 0x000000042400780c */ /* 0x000fe20003f25270 */
[----:B------:R-:W-:Y:S01]  /*a810*/  UIADD3 UR26, UPT, UPT, UR37, UR62, URZ ;  /* 0x0000003e251a7290 */ /* 0x000fe2000fffe0ff */
[----:B------:R-:W-:Y:S01]  /*a820*/  SEL R3, RZ, 0x1, P0 ;  /* 0x00000001ff037807 */ /* 0x000fe20000000000 */
[----:B------:R-:W-:Y:S01]  /*a830*/  UIADD3 UR20, UPT, UPT, UR38, UR59, URZ ;  /* 0x0000003b26147290 */ /* 0x000fe2000fffe0ff */
[----:B------:R-:W-:Y:S02]  /*a840*/  SEL R0, RZ, 0x1, P1 ;  /* 0x00000001ff007807 */ /* 0x000fe40000800000 */
[----:B------:R-:W-:Y:S02]  /*a850*/  LOP3.LUT R96, R96, R3, RZ, 0x3c, !PT ;  /* 0x0000000360607212 */ /* 0x000fe400078e3cff */
[----:B------:R-:W-:Y:S02]  /*a860*/  LOP3.LUT R97, R97, R0, RZ, 0x3c, !PT ;  /* 0x0000000061617212 */ /* 0x000fe400078e3cff */
[----:B------:R-:W-:Y:S02]  /*a870*/  SEL R93, R93, RZ, P0 ;  /* 0x000000ff5d5d7207 */ /* 0x000fe40000000000 */
[----:B------:R-:W-:Y:S01]  /*a880*/  SEL R36, R36, RZ, P1 ;  /* 0x000000ff24247207 */ /* 0x000fe20000800000 */
[----:B------:R-:W-:Y:S01]  /*a890*/  UMOV UR36, UR58 ;  /* 0x0000003a00247c82 */ /* 0x000fe20008000000 */
[----:B------:R-:W-:Y:S05]  /*a8a0*/  BRA.U UP0, `(.L_x_155) ;  /* 0xffffffb900c47547 */ /* 0x000fea000b83ffff */
[----:B------:R-:W-:Y:S05]  /*a8b0*/  EXIT ;  /* 0x000000000000794d */ /* 0x000fea0003800000 */
.L_x_25:
[----:B-1----:R1:W2:Y:S02]  /*a8c0*/  SYNCS.PHASECHK.TRANS64.TRYWAIT P0, [R0+URZ+0x1c0], R3 ;  /* 0x0001c003000075a7 */ /* 0x0022a400080011ff */
[----:B--2---:R-:W-:Y:S05]  /*a8d0*/  @!P0 NANOSLEEP.SYNCS 0x989680 ;  /* 0x009896800000895d */ /* 0x004fea0003900000 */
[----:B------:R-:W2:Y:S02]  /*a8e0*/  @!P0 SYNCS.PHASECHK.TRANS64 P0, [R0+URZ+0x1c0], R3 ;  /* 0x0001c003000085a7 */ /* 0x000ea400080010ff */
[----:B--2---:R-:W-:Y:S05]  /*a8f0*/  @!P0 BRA `(.L_x_25) ;  /* 0xfffffffc00f08947 */ /* 0x004fea000383ffff */
[----:B------:R-:W-:Y:S05]  /*a900*/  BRA `(.L_x_156) ;  /* 0xffffff7400607947 */ /* 0x000fea000383ffff */
.L_x_28:
[----:B-1----:R-:W-:-:S07]  /*a910*/  MOV R0, UR33 ;  /* 0x0000002100007c02 */ /* 0x002fce0008000f00 */
.L_x_157:
[----:B-1----:R1:W2:Y:S02]  /*a920*/  SYNCS.PHASECHK.TRANS64.TRYWAIT P0, [R0+URZ+0x80], R3 ;  /* 0x00008003000075a7 */ /* 0x0022a400080011ff */
[----:B--2---:R-:W-:Y:S05]  /*a930*/  @!P0 NANOSLEEP.SYNCS 0x989680 ;  /* 0x009896800000895d */ /* 0x004fea0003900000 */
[----:B------:R-:W2:Y:S02]  /*a940*/  @!P0 SYNCS.PHASECHK.TRANS64 P0, [R0+URZ+0x80], R3 ;  /* 0x00008003000085a7 */ /* 0x000ea400080010ff */
[----:B--2---:R-:W-:Y:S05]  /*a950*/  @!P0 BRA `(.L_x_157) ;  /* 0xfffffffc00f08947 */ /* 0x004fea000383ffff */
[----:B------:R-:W-:Y:S05]  /*a960*/  BRA `(.L_x_27) ;  /* 0xffffff7400b07947 */ /* 0x000fea000383ffff */
.L_x_35:
[----:B-1----:R-:W-:-:S07]  /*a970*/  MOV R0, UR17 ;  /* 0x0000001100007c02 */ /* 0x002fce0008000f00 */
.L_x_158:
[----:B-1----:R1:W2:Y:S02]  /*a980*/  SYNCS.PHASECHK.TRANS64.TRYWAIT P0, [R0+URZ+0x80], R3 ;  /* 0x00008003000075a7 */ /* 0x0022a400080011ff */
[----:B--2---:R-:W-:Y:S05]  /*a990*/  @!P0 NANOSLEEP.SYNCS 0x989680 ;  /* 0x009896800000895d */ /* 0x004fea0003900000 */
[----:B------:R-:W2:Y:S02]  /*a9a0*/  @!P0 SYNCS.PHASECHK.TRANS64 P0, [R0+URZ+0x80], R3 ;  /* 0x00008003000085a7 */ /* 0x000ea400080010ff */
[----:B--2---:R-:W-:Y:S05]  /*a9b0*/  @!P0 BRA `(.L_x_158) ;  /* 0xfffffffc00f08947 */ /* 0x004fea000383ffff */
[----:B------:R-:W-:Y:S05]  /*a9c0*/  BRA `(.L_x_34) ;  /* 0xffffff7800747947 */ /* 0x000fea000383ffff */
.L_x_40:
[----:B-1----:R1:W2:Y:S02]  /*a9d0*/  SYNCS.PHASECHK.TRANS64.TRYWAIT P0, [R3+URZ+0x150], R0 ;  /* 0x00015000030075a7 */ /* 0x0022a400080011ff */
[----:B--2---:R-:W-:Y:S05]  /*a9e0*/  @!P0 NANOSLEEP.SYNCS 0x989680 ;  /* 0x009896800000895d */ /* 0x004fea0003900000 */
[----:B------:R-:W2:Y:S02]  /*a9f0*/  @!P0 SYNCS.PHASECHK.TRANS64 P0, [R3+URZ+0x150], R0 ;  /* 0x00015000030085a7 */ /* 0x000ea400080010ff */
[----:B--2---:R-:W-:Y:S05]  /*aa00*/  @!P0 BRA `(.L_x_40) ;  /* 0xfffffffc00f08947 */ /* 0x004fea000383ffff */
[----:B------:R-:W-:Y:S05]  /*aa10*/  BRA `(.L_x_159) ;  /* 0xffffff7c00187947 */ /* 0x000fea000383ffff */
.L_x_44:
[----:B-1----:R-:W-:-:S07]  /*aa20*/  MOV R0, UR4 ;  /* 0x0000000400007c02 */ /* 0x002fce0008000f00 */
.L_x_160:
[----:B-1----:R1:W2:Y:S02]  /*aa30*/  SYNCS.PHASECHK.TRANS64.TRYWAIT P0, [R0+URZ], R3 ;  /* 0x00000003000075a7 */ /* 0x0022a400080011ff */
[----:B--2---:R-:W-:Y:S05]  /*aa40*/  @!P0 NANOSLEEP.SYNCS 0x989680 ;  /* 0x009896800000895d */ /* 0x004fea0003900000 */
[----:B------:R-:W2:Y:S02]  /*aa50*/  @!P0 SYNCS.PHASECHK.TRANS64 P0, [R0+URZ], R3 ;  /* 0x00000003000085a7 */ /* 0x000ea400080010ff */
[----:B--2---:R-:W-:Y:S05]  /*aa60*/  @!P0 BRA `(.L_x_160) ;  /* 0xfffffffc00f08947 */ /* 0x004fea000383ffff */
[----:B------:R-:W-:Y:S05]  /*aa70*/  BRA `(.L_x_161) ;  /* 0xffffff8000bc7947 */ /* 0x000fea000383ffff */
.L_x_45:
[----:B------:R-:W-:-:S07]  /*aa80*/  MOV R0, UR5 ;  /* 0x0000000500007c02 */ /* 0x000fce0008000f00 */
.L_x_162:
[----:B-1----:R1:W2:Y:S02]  /*aa90*/  SYNCS.PHASECHK.TRANS64.TRYWAIT P0, [R0+URZ], R3 ;  /* 0x00000003000075a7 */ /* 0x0022a400080011ff */
[----:B--2---:R-:W-:Y:S05]  /*aaa0*/  @!P0 NANOSLEEP.SYNCS 0x989680 ;  /* 0x009896800000895d */ /* 0x004fea0003900000 */
[----:B------:R-:W2:Y:S02]  /*aab0*/  @!P0 SYNCS.PHASECHK.TRANS64 P0, [R0+URZ], R3 ;  /* 0x00000003000085a7 */ /* 0x000ea400080010ff */
[----:B--2---:R-:W-:Y:S05]  /*aac0*/  @!P0 BRA `(.L_x_162) ;  /* 0xfffffffc00f08947 */ /* 0x004fea000383ffff */
[----:B------:R-:W-:Y:S05]  /*aad0*/  BRA `(.L_x_163) ;  /* 0xffffff8000c87947 */ /* 0x000fea000383ffff */
.L_x_46:
[----:B------:R-:W-:-:S07]  /*aae0*/  MOV R0, UR5 ;  /* 0x0000000500007c02 */ /* 0x000fce0008000f00 */
.L_x_164:
[----:B-1----:R1:W2:Y:S02]  /*aaf0*/  SYNCS.PHASECHK.TRANS64.TRYWAIT P0, [R0+URZ], R3 ;  /* 0x00000003000075a7 */ /* 0x0022a400080011ff */
[----:B--2---:R-:W-:Y:S05]  /*ab00*/  @!P0 NANOSLEEP.SYNCS 0x989680 ;  /* 0x009896800000895d */ /* 0x004fea0003900000 */
[----:B------:R-:W2:Y:S02]  /*ab10*/  @!P0 SYNCS.PHASECHK.TRANS64 P0, [R0+URZ], R3 ;  /* 0x00000003000085a7 */ /* 0x000ea400080010ff */
[----:B--2---:R-:W-:Y:S05]  /*ab20*/  @!P0 BRA `(.L_x_164) ;  /* 0xfffffffc00f08947 */ /* 0x004fea000383ffff */
[----:B------:R-:W-:Y:S05]  /*ab30*/  BRA `(.L_x_165) ;  /* 0xffffff8000d47947 */ /* 0x000fea000383ffff */
.L_x_47:
[----:B------:R-:W-:-:S07]  /*ab40*/  MOV R0, UR5 ;  /* 0x0000000500007c02 */ /* 0x000fce0008000f00 */
.L_x_166:
[----:B-1----:R1:W2:Y:S02]  /*ab50*/  SYNCS.PHASECHK.TRANS64.TRYWAIT P0, [R0+URZ], R3 ;  /* 0x00000003000075a7 */ /* 0x0022a400080011ff */
[----:B--2---:R-:W-:Y:S05]  /*ab60*/  @!P0 NANOSLEEP.SYNCS 0x989680 ;  /* 0x009896800000895d */ /* 0x004fea0003900000 */
[----:B------:R-:W2:Y:S02]  /*ab70*/  @!P0 SYNCS.PHASECHK.TRANS64 P0, [R0+URZ], R3 ;  /* 0x00000003000085a7 */ /* 0x000ea400080010ff */
[----:B--2---:R-:W-:Y:S05]  /*ab80*/  @!P0 BRA `(.L_x_166) ;  /* 0xfffffffc00f08947 */ /* 0x004fea000383ffff */
[----:B------:R-:W-:Y:S05]  /*ab90*/  BRA `(.L_x_167) ;  /* 0xffffff8000e07947 */ /* 0x000fea000383ffff */
.L_x_48:
[----:B------:R-:W-:-:S07]  /*aba0*/  MOV R0, UR5 ;  /* 0x0000000500007c02 */ /* 0x000fce0008000f00 */
.L_x_168:
[----:B-1----:R1:W2:Y:S02]  /*abb0*/  SYNCS.PHASECHK.TRANS64.TRYWAIT P0, [R0+URZ], R3 ;  /* 0x00000003000075a7 */ /* 0x0022a400080011ff */
[----:B--2---:R-:W-:Y:S05]  /*abc0*/  @!P0 NANOSLEEP.SYNCS 0x989680 ;  /* 0x009896800000895d */ /* 0x004fea0003900000 */
[----:B------:R-:W2:Y:S02]  /*abd0*/  @!P0 SYNCS.PHASECHK.TRANS64 P0, [R0+URZ], R3 ;  /* 0x00000003000085a7 */ /* 0x000ea400080010ff */
[----:B--2---:R-:W-:Y:S05]  /*abe0*/  @!P0 BRA `(.L_x_168) ;  /* 0xfffffffc00f08947 */ /* 0x004fea000383ffff */
[----:B------:R-:W-:Y:S05]  /*abf0*/  BRA `(.L_x_169) ;  /* 0xffffff8000ec7947 */ /* 0x000fea000383ffff */
.L_x_49:
[----:B------:R-:W-:-:S07]  /*ac00*/  MOV R0, UR5 ;  /* 0x0000000500007c02 */ /* 0x000fce0008000f00 */
.L_x_170:
[----:B-1----:R1:W2:Y:S02]  /*ac10*/  SYNCS.PHASECHK.TRANS64.TRYWAIT P0, [R0+URZ], R3 ;  /* 0x00000003000075a7 */ /* 0x0022a400080011ff */
[----:B--2---:R-:W-:Y:S05]  /*ac20*/  @!P0 NANOSLEEP.SYNCS 0x989680 ;  /* 0x009896800000895d */ /* 0x004fea0003900000 */
[----:B------:R-:W2:Y:S02]  /*ac30*/  @!P0 SYNCS.PHASECHK.TRANS64 P0, [R0+URZ], R3 ;  /* 0x00000003000085a7 */ /* 0x000ea400080010ff */
[----:B--2---:R-:W-:Y:S05]  /*ac40*/  @!P0 BRA `(.L_x_170) ;  /* 0xfffffffc00f08947 */ /* 0x004fea000383ffff */
[----:B------:R-:W-:Y:S05]  /*ac50*/  BRA `(.L_x_171) ;  /* 0xffffff8000f87947 */ /* 0x000fea000383ffff */
.L_x_50:
[----:B------:R-:W-:-:S07]  /*ac60*/  MOV R0, UR5 ;  /* 0x0000000500007c02 */ /* 0x000fce0008000f00 */
.L_x_172:
[----:B-1----:R1:W2:Y:S02]  /*ac70*/  SYNCS.PHASECHK.TRANS64.TRYWAIT P0, [R0+URZ], R3 ;  /* 0x00000003000075a7 */ /* 0x0022a400080011ff */
[----:B--2---:R-:W-:Y:S05]  /*ac80*/  @!P0 NANOSLEEP.SYNCS 0x989680 ;  /* 0x009896800000895d */ /* 0x004fea0003900000 */
[----:B------:R-:W2:Y:S02]  /*ac90*/  @!P0 SYNCS.PHASECHK.TRANS64 P0, [R0+URZ], R3 ;  /* 0x00000003000085a7 */ /* 0x000ea400080010ff */
[----:B--2---:R-:W-:Y:S05]  /*aca0*/  @!P0 BRA `(.L_x_172) ;  /* 0xfffffffc00f08947 */ /* 0x004fea000383ffff */
[----:B------:R-:W-:Y:S05]  /*acb0*/  BRA `(.L_x_173) ;  /* 0xffffff8400047947 */ /* 0x000fea000383ffff */
.L_x_51:
[----:B------:R-:W-:-:S07]  /*acc0*/  MOV R0, UR5 ;  /* 0x0000000500007c02 */ /* 0x000fce0008000f00 */
.L_x_174:
[----:B-1----:R1:W2:Y:S02]  /*acd0*/  SYNCS.PHASECHK.TRANS64.TRYWAIT P0, [R0+URZ], R3 ;  /* 0x00000003000075a7 */ /* 0x0022a400080011ff */
[----:B--2---:R-:W-:Y:S05]  /*ace0*/  @!P0 NANOSLEEP.SYNCS 0x989680 ;  /* 0x009896800000895d */ /* 0x004fea0003900000 */
[----:B------:R-:W2:Y:S02]  /*acf0*/  @!P0 SYNCS.PHASECHK.TRANS64 P0, [R0+URZ], R3 ;  /* 0x00000003000085a7 */ /* 0x000ea400080010ff */
[----:B--2---:R-:W-:Y:S05]  /*ad00*/  @!P0 BRA `(.L_x_174) ;  /* 0xfffffffc00f08947 */ /* 0x004fea000383ffff */
[----:B------:R-:W-:Y:S05]  /*ad10*/  BRA `(.L_x_175) ;  /* 0xffffff8400107947 */ /* 0x000fea000383ffff */
.L_x_52:
[----:B------:R-:W-:-:S07]  /*ad20*/  MOV R0, UR5 ;  /* 0x0000000500007c02 */ /* 0x000fce0008000f00 */
.L_x_176:
[----:B-1----:R1:W2:Y:S02]  /*ad30*/  SYNCS.PHASECHK.TRANS64.TRYWAIT P0, [R0+URZ], R3 ;  /* 0x00000003000075a7 */ /* 0x0022a400080011ff */
[----:B--2---:R-:W-:Y:S05]  /*ad40*/  @!P0 NANOSLEEP.SYNCS 0x989680 ;  /* 0x009896800000895d */ /* 0x004fea0003900000 */
[----:B------:R-:W2:Y:S02]  /*ad50*/  @!P0 SYNCS.PHASECHK.TRANS64 P0, [R0+URZ], R3 ;  /* 0x00000003000085a7 */ /* 0x000ea400080010ff */
[----:B--2---:R-:W-:Y:S05]  /*ad60*/  @!P0 BRA `(.L_x_176) ;  /* 0xfffffffc00f08947 */ /* 0x004fea000383ffff */
[----:B------:R-:W-:Y:S05]  /*ad70*/  BRA `(.L_x_177) ;  /* 0xffffff84001c7947 */ /* 0x000fea000383ffff */
.L_x_53:
[----:B------:R-:W-:-:S07]  /*ad80*/  MOV R0, UR5 ;  /* 0x0000000500007c02 */ /* 0x000fce0008000f00 */
.L_x_178:
[----:B-1----:R1:W2:Y:S02]  /*ad90*/  SYNCS.PHASECHK.TRANS64.TRYWAIT P0, [R0+URZ], R3 ;  /* 0x00000003000075a7 */ /* 0x0022a400080011ff */
[----:B--2---:R-:W-:Y:S05]  /*ada0*/  @!P0 NANOSLEEP.SYNCS 0x989680 ;  /* 0x009896800000895d */ /* 0x004fea0003900000 */
[----:B------:R-:W2:Y:S02]  /*adb0*/  @!P0 SYNCS.PHASECHK.TRANS64 P0, [R0+URZ], R3 ;  /* 0x00000003000085a7 */ /* 0x000ea400080010ff */
[----:B--2---:R-:W-:Y:S05]  /*adc0*/  @!P0 BRA `(.L_x_178) ;  /* 0xfffffffc00f08947 */ /* 0x004fea000383ffff */
[----:B------:R-:W-:Y:S05]  /*add0*/  BRA `(.L_x_179) ;  /* 0xffffff8400287947 */ /* 0x000fea000383ffff */
.L_x_54:
[----:B------:R-:W-:-:S07]  /*ade0*/  MOV R0, UR5 ;  /* 0x0000000500007c02 */ /* 0x000fce0008000f00 */
.L_x_180:
[----:B-1----:R1:W2:Y:S02]  /*adf0*/  SYNCS.PHASECHK.TRANS64.TRYWAIT P0, [R0+URZ], R3 ;  /* 0x00000003000075a7 */ /* 0x0022a400080011ff */
[----:B--2---:R-:W-:Y:S05]  /*ae00*/  @!P0 NANOSLEEP.SYNCS 0x989680 ;  /* 0x009896800000895d */ /* 0x004fea0003900000 */
[----:B------:R-:W2:Y:S02]  /*ae10*/  @!P0 SYNCS.PHASECHK.TRANS64 P0, [R0+URZ], R3 ;  /* 0x00000003000085a7 */ /* 0x000ea400080010ff */
[----:B--2---:R-:W-:Y:S05]  /*ae20*/  @!P0 BRA `(.L_x_180) ;  /* 0xfffffffc00f08947 */ /* 0x004fea000383ffff */
[----:B------:R-:W-:Y:S05]  /*ae30*/  BRA `(.L_x_181) ;  /* 0xffffff8400347947 */ /* 0x000fea000383ffff */
.L_x_55:
[----:B------:R-:W-:-:S07]  /*ae40*/  MOV R0, UR5 ;  /* 0x0000000500007c02 */ /* 0x000fce0008000f00 */
.L_x_182:
[----:B-1----:R1:W2:Y:S02]  /*ae50*/  SYNCS.PHASECHK.TRANS64.TRYWAIT P0, [R0+URZ], R3 ;  /* 0x00000003000075a7 */ /* 0x0022a400080011ff */
[----:B--2---:R-:W-:Y:S05]  /*ae60*/  @!P0 NANOSLEEP.SYNCS 0x989680 ;  /* 0x009896800000895d */ /* 0x004fea0003900000 */
[----:B------:R-:W2:Y:S02]  /*ae70*/  @!P0 SYNCS.PHASECHK.TRANS64 P0, [R0+URZ], R3 ;  /* 0x00000003000085a7 */ /* 0x000ea400080010ff */
[----:B--2---:R-:W-:Y:S05]  /*ae80*/  @!P0 BRA `(.L_x_182) ;  /* 0xfffffffc00f08947 */ /* 0x004fea000383ffff */
[----:B------:R-:W-:Y:S05]  /*ae90*/  BRA `(.L_x_183) ;  /* 0xffffff8400407947 */ /* 0x000fea000383ffff */
.L_x_56:
[----:B------:R-:W-:-:S07]  /*aea0*/  MOV R0, UR5 ;  /* 0x0000000500007c02 */ /* 0x000fce0008000f00 */
.L_x_184:
[----:B-1----:R1:W2:Y:S02]  /*aeb0*/  SYNCS.PHASECHK.TRANS64.TRYWAIT P0, [R0+URZ], R3 ;  /* 0x00000003000075a7 */ /* 0x0022a400080011ff */
[----:B--2---:R-:W-:Y:S05]  /*aec0*/  @!P0 NANOSLEEP.SYNCS 0x989680 ;  /* 0x009896800000895d */ /* 0x004fea0003900000 */
[----:B------:R-:W2:Y:S02]  /*aed0*/  @!P0 SYNCS.PHASECHK.TRANS64 P0, [R0+URZ], R3 ;  /* 0x00000003000085a7 */ /* 0x000ea400080010ff */
[----:B--2---:R-:W-:Y:S05]  /*aee0*/  @!P0 BRA `(.L_x_184) ;  /* 0xfffffffc00f08947 */ /* 0x004fea000383ffff */
[----:B------:R-:W-:Y:S05]  /*aef0*/  BRA `(.L_x_185) ;  /* 0xffffff84004c7947 */ /* 0x000fea000383ffff */
.L_x_57:
[----:B------:R-:W-:-:S07]  /*af00*/  MOV R0, UR5 ;  /* 0x0000000500007c02 */ /* 0x000fce0008000f00 */
.L_x_186:
[----:B-1----:R1:W2:Y:S02]  /*af10*/  SYNCS.PHASECHK.TRANS64.TRYWAIT P0, [R0+URZ], R3 ;  /* 0x00000003000075a7 */ /* 0x0022a400080011ff */
[----:B--2---:R-:W-:Y:S05]  /*af20*/  @!P0 NANOSLEEP.SYNCS 0x989680 ;  /* 0x009896800000895d */ /* 0x004fea0003900000 */
[----:B------:R-:W2:Y:S02]  /*af30*/  @!P0 SYNCS.PHASECHK.TRANS64 P0, [R0+URZ], R3 ;  /* 0x00000003000085a7 */ /* 0x000ea400080010ff */
[----:B--2---:R-:W-:Y:S05]  /*af40*/  @!P0 BRA `(.L_x_186) ;  /* 0xfffffffc00f08947 */ /* 0x004fea000383ffff */
[----:B------:R-:W-:Y:S05]  /*af50*/  BRA `(.L_x_187) ;  /* 0xffffff8400587947 */ /* 0x000fea000383ffff */
.L_x_58:
[----:B------:R-:W-:-:S07]  /*af60*/  MOV R0, UR5 ;  /* 0x0000000500007c02 */ /* 0x000fce0008000f00 */
.L_x_188:
[----:B-1----:R1:W2:Y:S02]  /*af70*/  SYNCS.PHASECHK.TRANS64.TRYWAIT P0, [R0+URZ], R3 ;  /* 0x00000003000075a7 */ /* 0x0022a400080011ff */
[----:B--2---:R-:W-:Y:S05]  /*af80*/  @!P0 NANOSLEEP.SYNCS 0x989680 ;  /* 0x009896800000895d */ /* 0x004fea0003900000 */
[----:B------:R-:W2:Y:S02]  /*af90*/  @!P0 SYNCS.PHASECHK.TRANS64 P0, [R0+URZ], R3 ;  /* 0x00000003000085a7 */ /* 0x000ea400080010ff */
[----:B--2---:R-:W-:Y:S05]  /*afa0*/  @!P0 BRA `(.L_x_188) ;  /* 0xfffffffc00f08947 */ /* 0x004fea000383ffff */
[----:B------:R-:W-:Y:S05]  /*afb0*/  BRA `(.L_x_189) ;  /* 0xffffff8400647947 */ /* 0x000fea000383ffff */
.L_x_61:
[----:B-1----:R1:W2:Y:S02]  /*afc0*/  SYNCS.PHASECHK.TRANS64.TRYWAIT P0, [R2+URZ+0x1b0], R5 ;  /* 0x0001b005020075a7 */ /* 0x0022a400080011ff */
[----:B--2---:R-:W-:Y:S05]  /*afd0*/  @!P0 NANOSLEEP.SYNCS 0x989680 ;  /* 0x009896800000895d */ /* 0x004fea0003900000 */
[----:B------:R-:W2:Y:S02]  /*afe0*/  @!P0 SYNCS.PHASECHK.TRANS64 P0, [R2+URZ+0x1b0], R5 ;  /* 0x0001b005020085a7 */ /* 0x000ea400080010ff */
[----:B--2---:R-:W-:Y:S05]  /*aff0*/  @!P0 BRA `(.L_x_61) ;  /* 0xfffffffc00f08947 */ /* 0x004fea000383ffff */
[----:B------:R-:W-:Y:S05]  /*b000*/  BRA `(.L_x_190) ;  /* 0xffffff8400c07947 */ /* 0x000fea000383ffff */
.L_x_62:
[----:B------:R-:W-:-:S07]  /*b010*/  MOV R2, UR4 ;  /* 0x0000000400027c02 */ /* 0x000fce0008000f00 */
.L_x_191:
[----:B-1----:R1:W2:Y:S02]  /*b020*/  SYNCS.PHASECHK.TRANS64.TRYWAIT P0, [R2+URZ+0x160], R5 ;  /* 0x00016005020075a7 */ /* 0x0022a400080011ff */
[----:B--2---:R-:W-:Y:S05]  /*b030*/  @!P0 NANOSLEEP.SYNCS 0x989680 ;  /* 0x009896800000895d */ /* 0x004fea0003900000 */
[----:B------:R-:W2:Y:S02]  /*b040*/  @!P0 SYNCS.PHASECHK.TRANS64 P0, [R2+URZ+0x160], R5 ;  /* 0x00016005020085a7 */ /* 0x000ea400080010ff */
[----:B--2---:R-:W-:Y:S05]  /*b050*/  @!P0 BRA `(.L_x_191) ;  /* 0xfffffffc00f08947 */ /* 0x004fea000383ffff */
[----:B------:R-:W-:Y:S05]  /*b060*/  BRA `(.L_x_192) ;  /* 0xffffff8400d07947 */ /* 0x000fea000383ffff */
.L_x_63:
[----:B-1----:R1:W2:Y:S02]  /*b070*/  SYNCS.PHASECHK.TRANS64.TRYWAIT P1, [R2+URZ+0x150], R5 ;  /* 0x00015005020075a7 */ /* 0x0022a400080211ff */
[----:B--2---:R-:W-:Y:S05]  /*b080*/  @!P1 NANOSLEEP.SYNCS 0x989680 ;  /* 0x009896800000995d */ /* 0x004fea0003900000 */
[----:B------:R-:W2:Y:S02]  /*b090*/  @!P1 SYNCS.PHASECHK.TRANS64 P1, [R2+URZ+0x150], R5 ;  /* 0x00015005020095a7 */ /* 0x000ea400080210ff */
[----:B--2---:R-:W-:Y:S05]  /*b0a0*/  @!P1 BRA `(.L_x_63) ;  /* 0xfffffffc00f09947 */ /* 0x004fea000383ffff */
[----:B------:R-:W-:Y:S05]  /*b0b0*/  BRA `(.L_x_193) ;  /* 0xffffff8800007947 */ /* 0x000fea000383ffff */
.L_x_66:
[----:B------:R-:W-:-:S07]  /*b0c0*/  MOV R0, UR4 ;  /* 0x0000000400007c02 */ /* 0x000fce0008000f00 */
.L_x_194:
[----:B-1----:R1:W2:Y:S02]  /*b0d0*/  SYNCS.PHASECHK.TRANS64.TRYWAIT P0, [R0+URZ+0x160], R3 ;  /* 0x00016003000075a7 */ /* 0x0022a400080011ff */
[----:B--2---:R-:W-:Y:S05]  /*b0e0*/  @!P0 NANOSLEEP.SYNCS 0x989680 ;  /* 0x009896800000895d */ /* 0x004fea0003900000 */
[----:B------:R-:W2:Y:S02]  /*b0f0*/  @!P0 SYNCS.PHASECHK.TRANS64 P0, [R0+URZ+0x160], R3 ;  /* 0x00016003000085a7 */ /* 0x000ea400080010ff */
[----:B--2---:R-:W-:Y:S05]  /*b100*/  @!P0 BRA `(.L_x_194) ;  /* 0xfffffffc00f08947 */ /* 0x004fea000383ffff */
[----:B------:R-:W-:Y:S05]  /*b110*/  BRA `(.L_x_65) ;  /* 0xffffff8800547947 */ /* 0x000fea000383ffff */
.L_x_75:
[----:B-1----:R-:W-:-:S04]  /*b120*/  MOV R0, UR5 ;  /* 0x0000000500007c02 */ /* 0x002fc80008000f00 */
[----:B------:R1:W2:Y:S03]  /*b130*/  SYNCS.PHASECHK.TRANS64.TRYWAIT P0, [R0+URZ+0x8], R7 ;  /* 0x00000807000075a7 */ /* 0x0002a600080011ff */
[----:B--2---:R-:W-:Y:S05]  /*b140*/  @!P0 NANOSLEEP.SYNCS 0x989680 ;  /* 0x009896800000895d */ /* 0x004fea0003900000 */
[----:B------:R-:W2:Y:S02]  /*b150*/  @!P0 SYNCS.PHASECHK.TRANS64 P0, [R0+URZ+0x8], R7 ;  /* 0x00000807000085a7 */ /* 0x000ea400080010ff */
[----:B--2---:R-:W-:Y:S05]  /*b160*/  @!P0 BRA `(.L_x_75) ;  /* 0xfffffffc00ec8947 */ /* 0x004fea000383ffff */
[----:B------:R-:W-:Y:S05]  /*b170*/  BRA `(.L_x_74) ;  /* 0xffffff8c00087947 */ /* 0x000fea000383ffff */
.L_x_77:
[----:B------:R-:W-:Y:S01]  /*b180*/  BSSY B0, `(.L_x_195) ;  /* 0x0000006000007945 */ /* 0x000fe20003800000 */
[----:B------:R-:W-:-:S07]  /*b190*/  MOV R15, 0xffffffff ;  /* 0xffffffff000f7802 */ /* 0x000fce0000000f00 */
[----:B-1---5:R-:W-:Y:S05]  /*b1a0*/  WARPSYNC.COLLECTIVE R15, `(.L_x_196) ;  /* 0x000000000f0c7348 */ /* 0x022fea0003c00000 */
[----:B------:R-:W-:Y:S02]  /*b1b0*/  ELECT P6, UR79, PT ;  /* 0x00000000004f782f */ /* 0x000fe400038c0000 */
[----:B------:R-:W-:Y:S01]  /*b1c0*/  MOV R14, UR79 ;  /* 0x0000004f000e7c02 */ /* 0x000fe20008000f00 */
[----:B-1---5:R-:W-:Y:S10]  /*b1d0*/  ENDCOLLECTIVE ;  /* 0x000000000000791b */ /* 0x022ff40003800000 */
.L_x_196:
[----:B------:R-:W-:Y:S05]  /*b1e0*/  BSYNC B0 ;  /* 0x0000000000007941 */ /* 0x000fea0003800000 */
.L_x_195:
[----:B------:R-:W-:Y:S05]  /*b1f0*/  BRA `(.L_x_197) ;  /* 0xffffff8c00387947 */ /* 0x000fea000383ffff */
.L_x_79:
[----:B-1----:R-:W-:-:S04]  /*b200*/  MOV R0, UR5 ;  /* 0x0000000500007c02 */ /* 0x002fc80008000f00 */
[----:B------:R1:W2:Y:S03]  /*b210*/  SYNCS.PHASECHK.TRANS64.TRYWAIT P0, [R0+URZ+0x8], R5 ;  /* 0x00000805000075a7 */ /* 0x0002a600080011ff */
[----:B--2---:R-:W-:Y:S05]  /*b220*/  @!P0 NANOSLEEP.SYNCS 0x989680 ;  /* 0x009896800000895d */ /* 0x004fea0003900000 */
[----:B------:R-:W2:Y:S02]  /*b230*/  @!P0 SYNCS.PHASECHK.TRANS64 P0, [R0+URZ+0x8], R5 ;  /* 0x00000805000085a7 */ /* 0x000ea400080010ff */
[----:B--2---:R-:W-:Y:S05]  /*b240*/  @!P0 BRA `(.L_x_79) ;  /* 0xfffffffc00ec8947 */ /* 0x004fea000383ffff */
[----:B------:R-:W-:Y:S05]  /*b250*/  BRA `(.L_x_78) ;  /* 0xffffff8c003c7947 */ /* 0x000fea000383ffff */
.L_x_80:
[----:B-1----:R1:W2:Y:S02]  /*b260*/  SYNCS.PHASECHK.TRANS64.TRYWAIT P0, [R0+URZ+0x150], R5 ;  /* 0x00015005000075a7 */ /* 0x0022a400080011ff */
[----:B--2---:R-:W-:Y:S05]  /*b270*/  @!P0 NANOSLEEP.SYNCS 0x989680 ;  /* 0x009896800000895d */ /* 0x004fea0003900000 */
[----:B------:R-:W2:Y:S02]  /*b280*/  @!P0 SYNCS.PHASECHK.TRANS64 P0, [R0+URZ+0x150], R5 ;  /* 0x00015005000085a7 */ /* 0x000ea400080010ff */
[----:B--2---:R-:W-:Y:S05]  /*b290*/  @!P0 BRA `(.L_x_80) ;  /* 0xfffffffc00f08947 */ /* 0x004fea000383ffff */
[----:B------:R-:W-:Y:S05]  /*b2a0*/  BRA `(.L_x_198) ;  /* 0xffffff9000187947 */ /* 0x000fea000383ffff */
.L_x_82:
[----:B------:R-:W-:-:S07]  /*b2b0*/  MOV R0, UR23 ;  /* 0x0000001700007c02 */ /* 0x000fce0008000f00 */
.L_x_199:
[----:B-1----:R1:W2:Y:S02]  /*b2c0*/  SYNCS.PHASECHK.TRANS64.TRYWAIT P0, [R0+URZ+0x190], R5 ;  /* 0x00019005000075a7 */ /* 0x0022a400080011ff */
[----:B--2---:R-:W-:Y:S05]  /*b2d0*/  @!P0 NANOSLEEP.SYNCS 0x989680 ;  /* 0x009896800000895d */ /* 0x004fea0003900000 */
[----:B------:R-:W2:Y:S02]  /*b2e0*/  @!P0 SYNCS.PHASECHK.TRANS64 P0, [R0+URZ+0x190], R5 ;  /* 0x00019005000085a7 */ /* 0x000ea400080010ff */
[----:B--2---:R-:W-:Y:S05]  /*b2f0*/  @!P0 BRA `(.L_x_199) ;  /* 0xfffffffc00f08947 */ /* 0x004fea000383ffff */
[----:B------:R-:W-:Y:S05]  /*b300*/  BRA `(.L_x_200) ;  /* 0xffffff9000647947 */ /* 0x000fea000383ffff */
.L_x_85:
[----:B------:R-:W-:Y:S07]  /*b310*/  MOV R0, UR5 ;  /* 0x0000000500007c02 */ /* 0x000fee0008000f00 */
.L_x_201:
[----:B-1----:R1:W2:Y:S02]  /*b320*/  SYNCS.PHASECHK.TRANS64.TRYWAIT P0, [R0+URZ], R5 ;  /* 0x00000005000075a7 */ /* 0x0022a400080011ff */
[----:B--2---:R-:W-:Y:S05]  /*b330*/  @!P0 NANOSLEEP.SYNCS 0x989680 ;  /* 0x009896800000895d */ /* 0x004fea0003900000 */
[----:B------:R-:W2:Y:S02]  /*b340*/  @!P0 SYNCS.PHASECHK.TRANS64 P0, [R0+URZ], R5 ;  /* 0x00000005000085a7 */ /* 0x000ea400080010ff */
[----:B--2---:R-:W-:Y:S05]  /*b350*/  @!P0 BRA `(.L_x_201) ;  /* 0xfffffffc00f08947 */ /* 0x004fea000383ffff */
[----:B------:R-:W-:Y:S05]  /*b360*/  BRA `(.L_x_84) ;  /* 0xffffff9000787947 */ /* 0x000fea000383ffff */
.L_x_89:
[----:B-1----:R-:W-:-:S07]  /*b370*/  MOV R0, UR4 ;  /* 0x0000000400007c02 */ /* 0x002fce0008000f00 */
.L_x_202:
[----:B-1----:R1:W2:Y:S02]  /*b380*/  SYNCS.PHASECHK.TRANS64.TRYWAIT P0, [R0+URZ], R3 ;  /* 0x00000003000075a7 */ /* 0x0022a400080011ff */
[----:B--2---:R-:W-:Y:S05]  /*b390*/  @!P0 NANOSLEEP.SYNCS 0x989680 ;  /* 0x009896800000895d */ /* 0x004fea0003900000 */
[----:B------:R-:W2:Y:S02]  /*b3a0*/  @!P0 SYNCS.PHASECHK.TRANS64 P0, [R0+URZ], R3 ;  /* 0x00000003000085a7 */ /* 0x000ea400080010ff */
[----:B--2---:R-:W-:Y:S05]  /*b3b0*/  @!P0 BRA `(.L_x_202) ;  /* 0xfffffffc00f08947 */ /* 0x004fea000383ffff */
[----:B------:R-:W-:Y:S05]  /*b3c0*/  BRA `(.L_x_203) ;  /* 0xffffff9400447947 */ /* 0x000fea000383ffff */
.L_x_90:
[----:B------:R-:W-:-:S07]  /*b3d0*/  MOV R0, UR5 ;  /* 0x0000000500007c02 */ /* 0x000fce0008000f00 */
.L_x_204:
[----:B-1----:R1:W2:Y:S02]  /*b3e0*/  SYNCS.PHASECHK.TRANS64.TRYWAIT P0, [R0+URZ], R3 ;  /* 0x00000003000075a7 */ /* 0x0022a400080011ff */
[----:B--2---:R-:W-:Y:S05]  /*b3f0*/  @!P0 NANOSLEEP.SYNCS 0x989680 ;  /* 0x009896800000895d */ /* 0x004fea0003900000 */
[----:B------:R-:W2:Y:S02]  /*b400*/  @!P0 SYNCS.PHASECHK.TRANS64 P0, [R0+URZ], R3 ;  /* 0x00000003000085a7 */ /* 0x000ea400080010ff */
[----:B--2---:R-:W-:Y:S05]  /*b410*/  @!P0 BRA `(.L_x_204) ;  /* 0xfffffffc00f08947 */ /* 0x004fea000383ffff */
[----:B------:R-:W-:Y:S05]  /*b420*/  BRA `(.L_x_205) ;  /* 0xffffff9400507947 */ /* 0x000fea000383ffff */
.L_x_91:
[----:B------:R-:W-:-:S07]  /*b430*/  MOV R0, UR5 ;  /* 0x0000000500007c02 */ /* 0x000fce0008000f00 */
.L_x_206:
[----:B-1----:R1:W2:Y:S02]  /*b440*/  SYNCS.PHASECHK.TRANS64.TRYWAIT P0, [R0+URZ], R3 ;  /* 0x00000003000075a7 */ /* 0x0022a400080011ff */
[----:B--2---:R-:W-:Y:S05]  /*b450*/  @!P0 NANOSLEEP.SYNCS 0x989680 ;  /* 0x009896800000895d */ /* 0x004fea0003900000 */
[----:B------:R-:W2:Y:S02]  /*b460*/  @!P0 SYNCS.PHASECHK.TRANS64 P0, [R0+URZ], R3 ;  /* 0x00000003000085a7 */ /* 0x000ea400080010ff */
[----:B--2---:R-:W-:Y:S05]  /*b470*/  @!P0 BRA `(.L_x_206) ;  /* 0xfffffffc00f08947 */ /* 0x004fea000383ffff */
[----:B------:R-:W-:Y:S05]  /*b480*/  BRA `(.L_x_207) ;  /* 0xffffff94005c7947 */ /* 0x000fea000383ffff */
.L_x_94:
[----:B------:R-:W-:-:S07]  /*b490*/  MOV R0, UR17 ;  /* 0x0000001100007c02 */ /* 0x000fce0008000f00 */
.L_x_208:
[----:B-1----:R1:W2:Y:S02]  /*b4a0*/  SYNCS.PHASECHK.TRANS64.TRYWAIT P1, [R0+URZ+0x1d0], R3 ;  /* 0x0001d003000075a7 */ /* 0x0022a400080211ff */
[----:B--2---:R-:W-:Y:S05]  /*b4b0*/  @!P1 NANOSLEEP.SYNCS 0x989680 ;  /* 0x009896800000995d */ /* 0x004fea0003900000 */
[----:B------:R-:W2:Y:S02]  /*b4c0*/  @!P1 SYNCS.PHASECHK.TRANS64 P1, [R0+URZ+0x1d0], R3 ;  /* 0x0001d003000095a7 */ /* 0x000ea400080210ff */
[----:B--2---:R-:W-:Y:S05]  /*b4d0*/  @!P1 BRA `(.L_x_208) ;  /* 0xfffffffc00f09947 */ /* 0x004fea000383ffff */
[----:B------:R-:W-:Y:S05]  /*b4e0*/  BRA `(.L_x_209) ;  /* 0xffffff9400a87947 */ /* 0x000fea000383ffff */
.L_x_99:
[----:B--2---:R2:W3:Y:S02]  /*b4f0*/  SYNCS.PHASECHK.TRANS64.TRYWAIT P0, [R12+URZ+0x150], R9 ;  /* 0x000150090c0075a7 */ /* 0x0044e400080011ff */
[----:B---3--:R-:W-:Y:S05]  /*b500*/  @!P0 NANOSLEEP.SYNCS 0x989680 ;  /* 0x009896800000895d */ /* 0x008fea0003900000 */
[----:B------:R-:W3:Y:S02]  /*b510*/  @!P0 SYNCS.PHASECHK.TRANS64 P0, [R12+URZ+0x150], R9 ;  /* 0x000150090c0085a7 */ /* 0x000ee400080010ff */
[----:B---3--:R-:W-:Y:S05]  /*b520*/  @!P0 BRA `(.L_x_99) ;  /* 0xfffffffc00f08947 */ /* 0x008fea000383ffff */
[----:B------:R-:W-:Y:S05]  /*b530*/  BRA `(.L_x_210) ;  /* 0xffffff9800dc7947 */ /* 0x000fea000383ffff */
.L_x_102:
[----:B------:R-:W-:Y:S07]  /*b540*/  MOV R0, UR21 ;  /* 0x0000001500007c02 */ /* 0x000fee0008000f00 */
.L_x_211:
[----:B--2---:R2:W3:Y:S02]  /*b550*/  SYNCS.PHASECHK.TRANS64.TRYWAIT P2, [R0+URZ+0x148], R11 ;  /* 0x0001480b000075a7 */ /* 0x0044e400080411ff */
[----:B---3--:R-:W-:Y:S05]  /*b560*/  @!P2 NANOSLEEP.SYNCS 0x989680 ;  /* 0x009896800000a95d */ /* 0x008fea0003900000 */
[----:B------:R-:W3:Y:S02]  /*b570*/  @!P2 SYNCS.PHASECHK.TRANS64 P2, [R0+URZ+0x148], R11 ;  /* 0x0001480b0000a5a7 */ /* 0x000ee400080410ff */
[----:B---3--:R-:W-:Y:S05]  /*b580*/  @!P2 BRA `(.L_x_211) ;  /* 0xfffffffc00f0a947 */ /* 0x008fea000383ffff */
[----:B------:R-:W-:Y:S05]  /*b590*/  BRA `(.L_x_101) ;  /* 0xffffffa000447947 */ /* 0x000fea000383ffff */
.L_x_105:
[----:B--2---:R-:W-:Y:S07]  /*b5a0*/  MOV R0, UR21 ;  /* 0x0000001500007c02 */ /* 0x004fee0008000f00 */
.L_x_212:
[----:B--2---:R2:W3:Y:S02]  /*b5b0*/  SYNCS.PHASECHK.TRANS64.TRYWAIT P0, [R0+URZ+0x120], R9 ;  /* 0x00012009000075a7 */ /* 0x0044e400080011ff */
[----:B---3--:R-:W-:Y:S05]  /*b5c0*/  @!P0 NANOSLEEP.SYNCS 0x989680 ;  /* 0x009896800000895d */ /* 0x008fea0003900000 */
[----:B------:R-:W3:Y:S02]  /*b5d0*/  @!P0 SYNCS.PHASECHK.TRANS64 P0, [R0+URZ+0x120], R9 ;  /* 0x00012009000085a7 */ /* 0x000ee400080010ff */
[----:B---3--:R-:W-:Y:S05]  /*b5e0*/  @!P0 BRA `(.L_x_212) ;  /* 0xfffffffc00f08947 */ /* 0x008fea000383ffff */
[----:B------:R-:W-:Y:S05]  /*b5f0*/  BRA `(.L_x_213) ;  /* 0xffffffa000a07947 */ /* 0x000fea000383ffff */
.L_x_106:
[----:B------:R-:W-:Y:S07]  /*b600*/  MOV R0, UR21 ;  /* 0x0000001500007c02 */ /* 0x000fee0008000f00 */
.L_x_214:
[----:B--2---:R2:W3:Y:S02]  /*b610*/  SYNCS.PHASECHK.TRANS64.TRYWAIT P0, [R0+URZ+0x128], R9 ;  /* 0x00012809000075a7 */ /* 0x0044e400080011ff */
[----:B---3--:R-:W-:Y:S05]  /*b620*/  @!P0 NANOSLEEP.SYNCS 0x989680 ;  /* 0x009896800000895d */ /* 0x008fea0003900000 */
[----:B------:R-:W3:Y:S02]  /*b630*/  @!P0 SYNCS.PHASECHK.TRANS64 P0, [R0+URZ+0x128], R9 ;  /* 0x00012809000085a7 */ /* 0x000ee400080010ff */
[----:B---3--:R-:W-:Y:S05]  /*b640*/  @!P0 BRA `(.L_x_214) ;  /* 0xfffffffc00f08947 */ /* 0x008fea000383ffff */
[----:B------:R-:W-:Y:S05]  /*b650*/  BRA `(.L_x_215) ;  /* 0xffffffa000f87947 */ /* 0x000fea000383ffff */
.L_x_107:
[----:B------:R-:W-:Y:S07]  /*b660*/  MOV R0, UR21 ;  /* 0x0000001500007c02 */ /* 0x000fee0008000f00 */
.L_x_216:
[----:B--2---:R2:W3:Y:S02]  /*b670*/  SYNCS.PHASECHK.TRANS64.TRYWAIT P0, [R0+URZ+0x130], R9 ;  /* 0x00013009000075a7 */ /* 0x0044e400080011ff */
[----:B---3--:R-:W-:Y:S05]  /*b680*/  @!P0 NANOSLEEP.SYNCS 0x989680 ;  /* 0x009896800000895d */ /* 0x008fea0003900000 */
[----:B------:R-:W3:Y:S02]  /*b690*/  @!P0 SYNCS.PHASECHK.TRANS64 P0, [R0+URZ+0x130], R9 ;  /* 0x00013009000085a7 */ /* 0x000ee400080010ff */
[----:B---3--:R-:W-:Y:S05]  /*b6a0*/  @!P0 BRA `(.L_x_216) ;  /* 0xfffffffc00f08947 */ /* 0x008fea000383ffff */
[----:B------:R-:W-:Y:S05]  /*b6b0*/  BRA `(.L_x_217) ;  /* 0xffffffa400547947 */ /* 0x000fea000383ffff */
.L_x_108:
[----:B------:R-:W-:Y:S07]  /*b6c0*/  MOV R0, UR21 ;  /* 0x0000001500007c02 */ /* 0x000fee0008000f00 */
.L_x_218:
[----:B--2---:R2:W3:Y:S02]  /*b6d0*/  SYNCS.PHASECHK.TRANS64.TRYWAIT P0, [R0+URZ+0x138], R9 ;  /* 0x00013809000075a7 */ /* 0x0044e400080011ff */
[----:B---3--:R-:W-:Y:S05]  /*b6e0*/  @!P0 NANOSLEEP.SYNCS 0x989680 ;  /* 0x009896800000895d */ /* 0x008fea0003900000 */
[----:B------:R-:W3:Y:S02]  /*b6f0*/  @!P0 SYNCS.PHASECHK.TRANS64 P0, [R0+URZ+0x138], R9 ;  /* 0x00013809000085a7 */ /* 0x000ee400080010ff */
[----:B---3--:R-:W-:Y:S05]  /*b700*/  @!P0 BRA `(.L_x_218) ;  /* 0xfffffffc00f08947 */ /* 0x008fea000383ffff */
[----:B------:R-:W-:Y:S05]  /*b710*/  BRA `(.L_x_219) ;  /* 0xffffffa400b07947 */ /* 0x000fea000383ffff */
.L_x_110:
[----:B------:R-:W-:-:S07]  /*b720*/  MOV R0, UR21 ;  /* 0x0000001500007c02 */ /* 0x000fce0008000f00 */
.L_x_220:
[----:B--2---:R2:W4:Y:S02]  /*b730*/  SYNCS.PHASECHK.TRANS64.TRYWAIT P0, [R0+URZ+0x120], R3 ;  /* 0x00012003000075a7 */ /* 0x00452400080011ff */
[----:B----4-:R-:W-:Y:S05]  /*b740*/  @!P0 NANOSLEEP.SYNCS 0x989680 ;  /* 0x009896800000895d */ /* 0x010fea0003900000 */
[----:B------:R-:W4:Y:S02]  /*b750*/  @!P0 SYNCS.PHASECHK.TRANS64 P0, [R0+URZ+0x120], R3 ;  /* 0x00012003000085a7 */ /* 0x000f2400080010ff */
[----:B----4-:R-:W-:Y:S05]  /*b760*/  @!P0 BRA `(.L_x_220) ;  /* 0xfffffffc00f08947 */ /* 0x010fea000383ffff */
[----:B------:R-:W-:Y:S05]  /*b770*/  BRA `(.L_x_221) ;  /* 0xffffffa8003c7947 */ /* 0x000fea000383ffff */
.L_x_111:
[----:B--2---:R-:W-:-:S07]  /*b780*/  MOV R0, UR21 ;  /* 0x0000001500007c02 */ /* 0x004fce0008000f00 */
.L_x_222:
[----:B--2---:R2:W4:Y:S02]  /*b790*/  SYNCS.PHASECHK.TRANS64.TRYWAIT P0, [R0+URZ+0x128], R3 ;  /* 0x00012803000075a7 */ /* 0x00452400080011ff */
[----:B----4-:R-:W-:Y:S05]  /*b7a0*/  @!P0 NANOSLEEP.SYNCS 0x989680 ;  /* 0x009896800000895d */ /* 0x010fea0003900000 */
[----:B------:R-:W4:Y:S02]  /*b7b0*/  @!P0 SYNCS.PHASECHK.TRANS64 P0, [R0+URZ+0x128], R3 ;  /* 0x00012803000085a7 */ /* 0x000f2400080010ff */
[----:B----4-:R-:W-:Y:S05]  /*b7c0*/  @!P0 BRA `(.L_x_222) ;  /* 0xfffffffc00f08947 */ /* 0x010fea000383ffff */
[----:B------:R-:W-:Y:S05]  /*b7d0*/  BRA `(.L_x_223) ;  /* 0xffffffa8002c7947 */ /* 0x000fea000383ffff */
.L_x_112:
[----:B--2---:R-:W-:-:S07]  /*b7e0*/  MOV R0, UR21 ;  /* 0x0000001500007c02 */ /* 0x004fce0008000f00 */
.L_x_224:
[----:B--2---:R2:W4:Y:S02]  /*b7f0*/  SYNCS.PHASECHK.TRANS64.TRYWAIT P0, [R0+URZ+0x130], R3 ;  /* 0x00013003000075a7 */ /* 0x00452400080011ff */
[----:B----4-:R-:W-:Y:S05]  /*b800*/  @!P0 NANOSLEEP.SYNCS 0x989680 ;  /* 0x009896800000895d */ /* 0x010fea0003900000 */
[----:B------:R-:W4:Y:S02]  /*b810*/  @!P0 SYNCS.PHASECHK.TRANS64 P0, [R0+URZ+0x130], R3 ;  /* 0x00013003000085a7 */ /* 0x000f2400080010ff */
[----:B----4-:R-:W-:Y:S05]  /*b820*/  @!P0 BRA `(.L_x_224) ;  /* 0xfffffffc00f08947 */ /* 0x010fea000383ffff */
[----:B------:R-:W-:Y:S05]  /*b830*/  BRA `(.L_x_225) ;  /* 0xffffffa8001c7947 */ /* 0x000fea000383ffff */
.L_x_114:
[----:B--2---:R2:W3:Y:S02]  /*b840*/  SYNCS.PHASECHK.TRANS64.TRYWAIT P0, [R3+URZ+0x150], R0 ;  /* 0x00015000030075a7 */ /* 0x0044e400080011ff */
[----:B---3--:R-:W-:Y:S05]  /*b850*/  @!P0 NANOSLEEP.SYNCS 0x989680 ;  /* 0x009896800000895d */ /* 0x008fea0003900000 */
[----:B------:R-:W3:Y:S02]  /*b860*/  @!P0 SYNCS.PHASECHK.TRANS64 P0, [R3+URZ+0x150], R0 ;  /* 0x00015000030085a7 */ /* 0x000ee400080010ff */
[----:B---3--:R-:W-:Y:S05]  /*b870*/  @!P0 BRA `(.L_x_114) ;  /* 0xfffffffc00f08947 */ /* 0x008fea000383ffff */
[----:B------:R-:W-:Y:S05]  /*b880*/  BRA `(.L_x_226) ;  /* 0xffffffa800e07947 */ /* 0x000fea000383ffff */
.L_x_125:
[----:B--2---:R2:W1:Y:S02]  /*b890*/  SYNCS.PHASECHK.TRANS64.TRYWAIT P1, [R5+URZ+0x100], R2 ;  /* 0x00010002050075a7 */ /* 0x00446400080211ff */
[----:B-1----:R-:W-:Y:S05]  /*b8a0*/  @!P1 NANOSLEEP.SYNCS 0x989680 ;  /* 0x009896800000995d */ /* 0x002fea0003900000 */
[----:B------:R-:W1:Y:S02]  /*b8b0*/  @!P1 SYNCS.PHASECHK.TRANS64 P1, [R5+URZ+0x100], R2 ;  /* 0x00010002050095a7 */ /* 0x000e6400080210ff */
[----:B-1----:R-:W-:Y:S05]  /*b8c0*/  @!P1 BRA `(.L_x_125) ;  /* 0xfffffffc00f09947 */ /* 0x002fea000383ffff */
[----:B------:R-:W-:Y:S05]  /*b8d0*/  BRA `(.L_x_124) ;  /* 0xffffffb800407947 */ /* 0x000fea000383ffff */
.L_x_127:
[----:B-1----:R1:W3:Y:S02]  /*b8e0*/  SYNCS.PHASECHK.TRANS64.TRYWAIT P0, [R92+URZ+0x170], R7 ;  /* 0x000170075c0075a7 */ /* 0x0022e400080011ff */
[----:B---3--:R-:W-:Y:S05]  /*b8f0*/  @!P0 NANOSLEEP.SYNCS 0x989680 ;  /* 0x009896800000895d */ /* 0x008fea0003900000 */
[----:B------:R-:W3:Y:S02]  /*b900*/  @!P0 SYNCS.PHASECHK.TRANS64 P0, [R92+URZ+0x170], R7 ;  /* 0x000170075c0085a7 */ /* 0x000ee400080010ff */
[----:B---3--:R-:W-:Y:S05]  /*b910*/  @!P0 BRA `(.L_x_127) ;  /* 0xfffffffc00f08947 */ /* 0x008fea000383ffff */
[----:B------:R-:W-:Y:S05]  /*b920*/  BRA `(.L_x_126) ;  /* 0xffffffb800907947 */ /* 0x000fea000383ffff */
.L_x_135:
[----:B---3--:R3:W4:Y:S02]  /*b930*/  SYNCS.PHASECHK.TRANS64.TRYWAIT P0, [R112+URZ+0x100], R3 ;  /* 0x00010003700075a7 */ /* 0x00872400080011ff */
[----:B----4-:R-:W-:Y:S05]  /*b940*/  @!P0 NANOSLEEP.SYNCS 0x989680 ;  /* 0x009896800000895d */ /* 0x010fea0003900000 */
[----:B------:R-:W4:Y:S02]  /*b950*/  @!P0 SYNCS.PHASECHK.TRANS64 P0, [R112+URZ+0x100], R3 ;  /* 0x00010003700085a7 */ /* 0x000f2400080010ff */
[----:B----4-:R-:W-:Y:S05]  /*b960*/  @!P0 BRA `(.L_x_135) ;  /* 0xfffffffc00f08947 */ /* 0x010fea000383ffff */
[----:B------:R-:W-:Y:S05]  /*b970*/  BRA `(.L_x_134) ;  /* 0xffffffc400987947 */ /* 0x000fea000383ffff */
.L_x_143:
[----:B---3--:R3:W4:Y:S02]  /*b980*/  SYNCS.PHASECHK.TRANS64.TRYWAIT P0, [R112+URZ+0x100], R5 ;  /* 0x00010005700075a7 */ /* 0x00872400080011ff */
[----:B----4-:R-:W-:Y:S05]  /*b990*/  @!P0 NANOSLEEP.SYNCS 0x989680 ;  /* 0x009896800000895d */ /* 0x010fea0003900000 */
[----:B------:R-:W4:Y:S02]  /*b9a0*/  @!P0 SYNCS.PHASECHK.TRANS64 P0, [R112+URZ+0x100], R5 ;  /* 0x00010005700085a7 */ /* 0x000f2400080010ff */
[----:B----4-:R-:W-:Y:S05]  /*b9b0*/  @!P0 BRA `(.L_x_143) ;  /* 0xfffffffc00f08947 */ /* 0x010fea000383ffff */
[----:B------:R-:W-:Y:S05]  /*b9c0*/  BRA `(.L_x_142) ;  /* 0xffffffd000e87947 */ /* 0x000fea000383ffff */
.L_x_151:
[----:B---3--:R3:W4:Y:S02]  /*b9d0*/  SYNCS.PHASECHK.TRANS64.TRYWAIT P0, [R103+URZ+0x100], R4 ;  /* 0x00010004670075a7 */ /* 0x00872400080011ff */
[----:B----4-:R-:W-:Y:S05]  /*b9e0*/  @!P0 NANOSLEEP.SYNCS 0x989680 ;  /* 0x009896800000895d */ /* 0x010fea0003900000 */
[----:B------:R-:W4:Y:S02]  /*b9f0*/  @!P0 SYNCS.PHASECHK.TRANS64 P0, [R103+URZ+0x100], R4 ;  /* 0x00010004670085a7 */ /* 0x000f2400080010ff */
[----:B----4-:R-:W-:Y:S05]  /*ba00*/  @!P0 BRA `(.L_x_151) ;  /* 0xfffffffc00f08947 */ /* 0x010fea000383ffff */
[----:B------:R-:W-:Y:S05]  /*ba10*/  BRA `(.L_x_150) ;  /* 0xffffffe000407947 */ /* 0x000fea000383ffff */
        .weak           $__internal_0_$__cuda_sm10x_tcgen05_guardrail_trap_col_being_dealloced_not_returned_by_alloc
        .type           $__internal_0_$__cuda_sm10x_tcgen05_guardrail_trap_col_being_dealloced_not_returned_by_alloc,@function
        .size           $__internal_0_$__cuda_sm10x_tcgen05_guardrail_trap_col_being_dealloced_not_returned_by_alloc,($__internal_1_$__cuda_sm10x_tcgen05_guardrail_trap_phase_invalid_during_alloc - $__internal_0_$__cuda_sm10x_tcgen05_guardrail_trap_col_being_dealloced_not_returned_by_alloc)
$__internal_0_$__cuda_sm10x_tcgen05_guardrail_trap_col_being_dealloced_not_returned_by_alloc:
[----:B------:R-:W-:Y:S05]  /*ba20*/  BPT.TRAP 0x1 ;  /* 0x000000040000795c */ /* 0x000fea0000300000 */
[----:B------:R-:W-:-:S04]  /*ba30*/  HFMA2 R3, -RZ, RZ, 0, 0 ;  /* 0x00000000ff037431 */ /* 0x000fc800000001ff */
[----:B------:R-:W-:Y:S05]  /*ba40*/  RET.REL.NODEC R2 `(_ZN7cutlass13device_kernelINS_4gemm6kernel13GemmUniversalIN4cute5tupleIJiiiiEEENS1_10collective13CollectiveMmaINS1_35MainloopSm100TmaUmmaWarpSpecializedILi16ELi2ELi4ENS5_IJNS4_1CILi4EEESB_NSA_ILi1EEEEEEEENS5_IJNSA_ILi128EEENSA_ILi256EEENSA_ILi64EEEEEENS_12float_e4m3_tENS5_IJlSC_lEEESJ_SK_NS4_8TiledMMAINS4_8MMA_AtomIJNS4_10MMA_TraitsINS4_25SM100_MMA_F8F6F4_2x1SM_SSEJSJ_SJ_fSF_SG_NS4_17integral_constantINS4_4UMMA5MajorELSR_0EEESS_NSP_INSQ_7ScaleInELST_0EEESU_EEEEEENS4_6LayoutINS5_IJSC_SC_SC_EEENS5_IJNSA_ILi0EEESZ_SZ_EEEEENS5_IJNS4_10UnderscoreES12_S12_EEEEENS4_28SM100_TMA_2SM_LOAD_MULTICASTENS4_14ComposedLayoutINS4_7SwizzleILi2ELi4ELi3EEENS4_18smem_ptr_flag_bitsILi8EEENSX_INS5_IJNSA_ILi8EEESH_EEENS5_IJSH_SC_EEEEEEEvNS4_8identityES15_S1F_vS1G_EENS_8epilogue10collective18CollectiveEpilogueINS1I_23Sm100TmaWarpSpecializedILi4ELi2ELi32ELb0ELb0EEEJNS5_IJSH_SG_SH_EEENS5_IJNSX_ISH_SC_EENSX_INS5_IJNSA_ILi32EEENSA_ILi2EEEEEENS5_IJSC_SF_EEEEEEEESJ_SK_SJ_SK_NS1I_6fusion15FusionCallbacksIS1M_NS1V_17LinearCombinationISJ_fSJ_fLNS_15FloatRoundStyleE2EEES1N_S1U_JEEENS4_5SM1004TMEM4LOAD26SM100_TMEM_LOAD_32dp32b32xENS4_13SM90_TMA_LOADENS16_INS17_ILi1ELi4ELi3EEES1A_NSX_INS5_IJS1B_S1P_EEENS5_IJS1P_SC_EEEEEEENS4_39AutoVectorizingCopyWithAssumedAlignmentILi128EEENS4_14SM90_TMA_STOREES2A_S2C_S2C_EEEvvEEEEvNT_6ParamsE) ;  /* 0xffffff44026c7950 */ /* 0x000fea0003c3ffff */
        .weak           $__internal_1_$__cuda_sm10x_tcgen05_guardrail_trap_phase_invalid_during_alloc
        .type           $__internal_1_$__cuda_sm10x_tcgen05_guardrail_trap_phase_invalid_during_alloc,@function
        .size           $__internal_1_$__cuda_sm10x_tcgen05_guardrail_trap_phase_invalid_during_alloc,($__internal_2_$__cuda_sm10x_tcgen05_guardrail_trap_unallocated_columns_being_dealloced - $__internal_1_$__cuda_sm10x_tcgen05_guardrail_trap_phase_invalid_during_alloc)
$__internal_1_$__cuda_sm10x_tcgen05_guardrail_trap_phase_invalid_during_alloc:
[----:B------:R-:W-:Y:S05]  /*ba50*/  BPT.TRAP 0x1 ;  /* 0x000000040000795c */ /* 0x000fea0000300000 */
[----:B------:R-:W-:-:S04]  /*ba60*/  MOV R5, 0x0 ;  /* 0x0000000000057802 */ /* 0x000fc80000000f00 */
[----:B------:R-:W-:Y:S05]  /*ba70*/  RET.REL.NODEC R4 `(_ZN7cutlass13device_kernelINS_4gemm6kernel13GemmUniversalIN4cute5tupleIJiiiiEEENS1_10collective13CollectiveMmaINS1_35MainloopSm100TmaUmmaWarpSpecializedILi16ELi2ELi4ENS5_IJNS4_1CILi4EEESB_NSA_ILi1EEEEEEEENS5_IJNSA_ILi128EEENSA_ILi256EEENSA_ILi64EEEEEENS_12float_e4m3_tENS5_IJlSC_lEEESJ_SK_NS4_8TiledMMAINS4_8MMA_AtomIJNS4_10MMA_TraitsINS4_25SM100_MMA_F8F6F4_2x1SM_SSEJSJ_SJ_fSF_SG_NS4_17integral_constantINS4_4UMMA5MajorELSR_0EEESS_NSP_INSQ_7ScaleInELST_0EEESU_EEEEEENS4_6LayoutINS5_IJSC_SC_SC_EEENS5_IJNSA_ILi0EEESZ_SZ_EEEEENS5_IJNS4_10UnderscoreES12_S12_EEEEENS4_28SM100_TMA_2SM_LOAD_MULTICASTENS4_14ComposedLayoutINS4_7SwizzleILi2ELi4ELi3EEENS4_18smem_ptr_flag_bitsILi8EEENSX_INS5_IJNSA_ILi8EEESH_EEENS5_IJSH_SC_EEEEEEEvNS4_8identityES15_S1F_vS1G_EENS_8epilogue10collective18CollectiveEpilogueINS1I_23Sm100TmaWarpSpecializedILi4ELi2ELi32ELb0ELb0EEEJNS5_IJSH_SG_SH_EEENS5_IJNSX_ISH_SC_EENSX_INS5_IJNSA_ILi32EEENSA_ILi2EEEEEENS5_IJSC_SF_EEEEEEEESJ_SK_SJ_SK_NS1I_6fusion15FusionCallbacksIS1M_NS1V_17LinearCombinationISJ_fSJ_fLNS_15FloatRoundStyleE2EEES1N_S1U_JEEENS4_5SM1004TMEM4LOAD26SM100_TMEM_LOAD_32dp32b32xENS4_13SM90_TMA_LOADENS16_INS17_ILi1ELi4ELi3EEES1A_NSX_INS5_IJS1B_S1P_EEENS5_IJS1P_SC_EEEEEEENS4_39AutoVectorizingCopyWithAssumedAlignmentILi128EEENS4_14SM90_TMA_STOREES2A_S2C_S2C_EEEvvEEEEvNT_6ParamsE) ;  /* 0xffffff4404607950 */ /* 0x000fea0003c3ffff */
        .weak           $__internal_2_$__cuda_sm10x_tcgen05_guardrail_trap_unallocated_columns_being_dealloced
        .type           $__internal_2_$__cuda_sm10x_tcgen05_guardrail_trap_unallocated_columns_being_dealloced,@function
        .size           $__internal_2_$__cuda_sm10x_tcgen05_guardrail_trap_unallocated_columns_being_dealloced,(.L_x_228 - $__internal_2_$__cuda_sm10x_tcgen05_guardrail_trap_unallocated_columns_being_dealloced)
$__internal_2_$__cuda_sm10x_tcgen05_guardrail_trap_unallocated_columns_being_dealloced:
[----:B------:R-:W-:Y:S05]  /*ba80*/  BPT.TRAP 0x1 ;  /* 0x000000040000795c */ /* 0x000fea0000300000 */
[----:B------:R-:W-:-:S04]  /*ba90*/  HFMA2 R3, -RZ, RZ, 0, 0 ;  /* 0x00000000ff037431 */ /* 0x000fc800000001ff */
[----:B------:R-:W-:Y:S05]  /*baa0*/  RET.REL.NODEC R2 `(_ZN7cutlass13device_kernelINS_4gemm6kernel13GemmUniversalIN4cute5tupleIJiiiiEEENS1_10collective13CollectiveMmaINS1_35MainloopSm100TmaUmmaWarpSpecializedILi16ELi2ELi4ENS5_IJNS4_1CILi4EEESB_NSA_ILi1EEEEEEEENS5_IJNSA_ILi128EEENSA_ILi256EEENSA_ILi64EEEEEENS_12float_e4m3_tENS5_IJlSC_lEEESJ_SK_NS4_8TiledMMAINS4_8MMA_AtomIJNS4_10MMA_TraitsINS4_25SM100_MMA_F8F6F4_2x1SM_SSEJSJ_SJ_fSF_SG_NS4_17integral_constantINS4_4UMMA5MajorELSR_0EEESS_NSP_INSQ_7ScaleInELST_0EEESU_EEEEEENS4_6LayoutINS5_IJSC_SC_SC_EEENS5_IJNSA_ILi0EEESZ_SZ_EEEEENS5_IJNS4_10UnderscoreES12_S12_EEEEENS4_28SM100_TMA_2SM_LOAD_MULTICASTENS4_14ComposedLayoutINS4_7SwizzleILi2ELi4ELi3EEENS4_18smem_ptr_flag_bitsILi8EEENSX_INS5_IJNSA_ILi8EEESH_EEENS5_IJSH_SC_EEEEEEEvNS4_8identityES15_S1F_vS1G_EENS_8epilogue10collective18CollectiveEpilogueINS1I_23Sm100TmaWarpSpecializedILi4ELi2ELi32ELb0ELb0EEEJNS5_IJSH_SG_SH_EEENS5_IJNSX_ISH_SC_EENSX_INS5_IJNSA_ILi32EEENSA_ILi2EEEEEENS5_IJSC_SF_EEEEEEEESJ_SK_SJ_SK_NS1I_6fusion15FusionCallbacksIS1M_NS1V_17LinearCombinationISJ_fSJ_fLNS_15FloatRoundStyleE2EEES1N_S1U_JEEENS4_5SM1004TMEM4LOAD26SM100_TMEM_LOAD_32dp32b32xENS4_13SM90_TMA_LOADENS16_INS17_ILi1ELi4ELi3EEES1A_NSX_INS5_IJS1B_S1P_EEENS5_IJS1P_SC_EEEEEEENS4_39AutoVectorizingCopyWithAssumedAlignmentILi128EEENS4_14SM90_TMA_STOREES2A_S2C_S2C_EEEvvEEEEvNT_6ParamsE) ;  /* 0xffffff4402547950 */ /* 0x000fea0003c3ffff */
.L_x_227:
[----:B------:R-:W-:-:S00]  /*bab0*/  BRA `(.L_x_227) ;  /* 0xfffffffc00fc7947 */ /* 0x000fc0000383ffff */
[----:B------:R-:W-:-:S00]  /*bac0*/  NOP ;  /* 0x0000000000007918 */ /* 0x000fc00000000000 */
        /* <DEDUP_REMOVED lines=11> */
.L_x_228:


//--------------------- .nv.global.init           --------------------------
	.section	.nv.global.init,"aw",@progbits
.nv.global.init:
	.type		$str$27,@object
	.size		$str$27,($str$28 - $str$27)
$str$27:
        /*0000*/ 	.byte	0x28, 0x61, 0x64, 0x64, 0x72, 0x65, 0x73, 0x73, 0x20, 0x26, 0x20, 0x6d, 0x61, 0x73, 0x6b, 0x29
        /*0010*/ 	.byte	0x20, 0x3d, 0x3d, 0x20, 0x30, 0x00
	.type		$str$28,@object
	.size		$str$28,($str$26 - $str$28)
$str$28:
        /*0016*/ 	.byte	0x2f, 0x74, 0x6d, 0x70, 0x2f, 0x63, 0x75, 0x74, 0x6c, 0x61, 0x73, 0x73, 0x5f, 0x73, 0x77, 0x65
        /*0026*/ 	.byte	0x65, 0x70, 0x5f, 0x73, 0x72, 0x63, 0x2f, 0x69, 0x6e, 0x63, 0x6c, 0x75, 0x64, 0x65, 0x2f, 0x63
        /*0036*/ 	.byte	0x75, 0x74, 0x65, 0x2f, 0x70, 0x6f, 0x69, 0x6e, 0x74, 0x65, 0x72, 0x5f, 0x66, 0x6c, 0x61, 0x67
        /*0046*/ 	.byte	0x67, 0x65, 0x64, 0x2e, 0x68, 0x70, 0x70, 0x00
	.type		$str$26,@object
	.size		$str$26,($str$25 - $str$26)
$str$26:
        /*004e*/ 	.byte	0x2f, 0x74, 0x6d, 0x70, 0x2f, 0x63, 0x75, 0x74, 0x6c, 0x61, 0x73, 0x73, 0x5f, 0x73, 0x77, 0x65
        /*005e*/ 	.byte	0x65, 0x70, 0x5f, 0x73, 0x72, 0x63, 0x2f, 0x69, 0x6e, 0x63, 0x6c, 0x75, 0x64, 0x65, 0x2f, 0x63
        /*006e*/ 	.byte	0x75, 0x74, 0x65, 0x2f, 0x61, 0x74, 0x6f, 0x6d, 0x2f, 0x63, 0x6f, 0x70, 0x79, 0x5f, 0x74, 0x72
        /*007e*/ 	.byte	0x61, 0x69, 0x74, 0x73, 0x5f, 0x73, 0x6d, 0x31, 0x30, 0x30, 0x2e, 0x68, 0x70, 0x70, 0x00
	.type		$str$25,@object
	.size		$str$25,(__unnamed_1 - $str$25)
$str$25:
        /*008d*/ 	.byte	0x28, 0x28, 0x75, 0x69, 0x6e, 0x74, 0x33, 0x32, 0x5f, 0x74, 0x28, 0x74, 0x68, 0x72, 0x65, 0x61
        /*009d*/ 	.byte	0x64, 0x49, 0x64, 0x78, 0x2e, 0x78, 0x29, 0x20, 0x2f, 0x20, 0x33, 0x32, 0x29, 0x20, 0x25, 0x20
        /*00ad*/ 	.byte	0x34, 0x29, 0x20, 0x3d, 0x3d, 0x20, 0x28, 0x28, 0x28, 0x74, 0x6d, 0x65, 0x6d, 0x5f, 0x61, 0x64
        /*00bd*/ 	.byte	0x64, 0x72, 0x20, 0x3e, 0x3e, 0x20, 0x31, 0x36, 0x29, 0x20, 0x2f, 0x20, 0x33, 0x32, 0x29, 0x20
        /*00cd*/ 	.byte	0x25, 0x20, 0x34, 0x29, 0x00
	.type		__unnamed_1,@object
	.size		__unnamed_1,(__unnamed_2 - __unnamed_1)
__unnamed_1:
        /*00d2*/ 	.byte	0x61, 0x75, 0x74, 0x6f, 0x20, 0x63, 0x75, 0x74, 0x65, 0x3a, 0x3a, 0x61, 0x73, 0x5f, 0x70, 0x6f
        /* <DEDUP_REMOVED lines=24> */
        /*0262*/ 	.byte	0x3a, 0x3a, 0x43, 0x3c, 0x34, 0x30, 0x39, 0x36, 0x3e, 0x3e, 0x3e, 0x3e, 0x5d, 0x00
	.type		__unnamed_2,@object
	.size		__unnamed_2,(__unnamed_3 - __unnamed_2)
__unnamed_2:
        /* <DEDUP_REMOVED lines=26> */
	.type		__unnamed_3,@object
	.size		__unnamed_3,(.L_3 - __unnamed_3)
__unnamed_3:
        /* <DEDUP_REMOVED lines=40> */
        /*068e*/ 	.byte	0x74, 0x65, 0x3a, 0x3a, 0x43, 0x3c, 0x30, 0x3e, 0x3e, 0x3e, 0x3e, 0x5d, 0x00
.L_3:


//--------------------- .nv.shared._ZN7cutlass13device_kernelINS_4gemm6kernel13GemmUniversalIN4cute5tupleIJiiiiEEENS1_10collective13CollectiveMmaINS1_35MainloopSm100TmaUmmaWarpSpecializedILi16ELi2ELi4ENS5_IJNS4_1CILi4EEESB_NSA_ILi1EEEEEEEENS5_IJNSA_ILi128EEENSA_ILi256EEENSA_ILi64EEEEEENS_12float_e4m3_tENS5_IJlSC_lEEESJ_SK_NS4_8TiledMMAINS4_8MMA_AtomIJNS4_10MMA_TraitsINS4_25SM100_MMA_F8F6F4_2x1SM_SSEJSJ_SJ_fSF_SG_NS4_17integral_constantINS4_4UMMA5MajorELSR_0EEESS_NSP_INSQ_7ScaleInELST_0EEESU_EEEEEENS4_6LayoutINS5_IJSC_SC_SC_EEENS5_IJNSA_ILi0EEESZ_SZ_EEEEENS5_IJNS4_10UnderscoreES12_S12_EEEEENS4_28SM100_TMA_2SM_LOAD_MULTICASTENS4_14ComposedLayoutINS4_7SwizzleILi2ELi4ELi3EEENS4_18smem_ptr_flag_bitsILi8EEENSX_INS5_IJNSA_ILi8EEESH_EEENS5_IJSH_SC_EEEEEEEvNS4_8identityES15_S1F_vS1G_EENS_8epilogue10collective18CollectiveEpilogueINS1I_23Sm100TmaWarpSpecializedILi4ELi2ELi32ELb0ELb0EEEJNS5_IJSH_SG_SH_EEENS5_IJNSX_ISH_SC_EENSX_INS5_IJNSA_ILi32EEENSA_ILi2EEEEEENS5_IJSC_SF_EEEEEEEESJ_SK_SJ_SK_NS1I_6fusion15FusionCallbacksIS1M_NS1V_17LinearCombinationISJ_fSJ_fLNS_15FloatRoundStyleE2EEES1N_S1U_JEEENS4_5SM1004TMEM4LOAD26SM100_TMEM_LOAD_32dp32b32xENS4_13SM90_TMA_LOADENS16_INS17_ILi1ELi4ELi3EEES1A_NSX_INS5_IJS1B_S1P_EEENS5_IJS1P_SC_EEEEEEENS4_39AutoVectorizingCopyWithAssumedAlignmentILi128EEENS4_14SM90_TMA_STOREES2A_S2C_S2C_EEEvvEEEEvNT_6ParamsE --------------------------
	.section	.nv.shared._ZN7cutlass13device_kernelINS_4gemm6kernel13GemmUniversalIN4cute5tupleIJiiiiEEENS1_10collective13CollectiveMmaINS1_35MainloopSm100TmaUmmaWarpSpecializedILi16ELi2ELi4ENS5_IJNS4_1CILi4EEESB_NSA_ILi1EEEEEEEENS5_IJNSA_ILi128EEENSA_ILi256EEENSA_ILi64EEEEEENS_12float_e4m3_tENS5_IJlSC_lEEESJ_SK_NS4_8TiledMMAINS4_8MMA_AtomIJNS4_10MMA_TraitsINS4_25SM100_MMA_F8F6F4_2x1SM_SSEJSJ_SJ_fSF_SG_NS4_17integral_constantINS4_4UMMA5MajorELSR_0EEESS_NSP_INSQ_7ScaleInELST_0EEESU_EEEEEENS4_6LayoutINS5_IJSC_SC_SC_EEENS5_IJNSA_ILi0EEESZ_SZ_EEEEENS5_IJNS4_10UnderscoreES12_S12_EEEEENS4_28SM100_TMA_2SM_LOAD_MULTICASTENS4_14ComposedLayoutINS4_7SwizzleILi2ELi4ELi3EEENS4_18smem_ptr_flag_bitsILi8EEENSX_INS5_IJNSA_ILi8EEESH_EEENS5_IJSH_SC_EEEEEEEvNS4_8identityES15_S1F_vS1G_EENS_8epilogue10collective18CollectiveEpilogueINS1I_23Sm100TmaWarpSpecializedILi4ELi2ELi32ELb0ELb0EEEJNS5_IJSH_SG_SH_EEENS5_IJNSX_ISH_SC_EENSX_INS5_IJNSA_ILi32EEENSA_ILi2EEEEEENS5_IJSC_SF_EEEEEEEESJ_SK_SJ_SK_NS1I_6fusion15FusionCallbacksIS1M_NS1V_17LinearCombinationISJ_fSJ_fLNS_15FloatRoundStyleE2EEES1N_S1U_JEEENS4_5SM1004TMEM4LOAD26SM100_TMEM_LOAD_32dp32b32xENS4_13SM90_TMA_LOADENS16_INS17_ILi1ELi4ELi3EEES1A_NSX_INS5_IJS1B_S1P_EEENS5_IJS1P_SC_EEEEEEENS4_39AutoVectorizingCopyWithAssumedAlignmentILi128EEENS4_14SM90_TMA_STOREES2A_S2C_S2C_EEEvvEEEEvNT_6ParamsE,"aw",@nobits
	.sectionflags	@""
	.align	16
	.zero		1024


//--------------------- .nv.shared.reserved.0     --------------------------
	.section	.nv.shared.reserved.0,"aw",@nobits
	.weak		__nv_reservedSMEM_offset_0_alias
	.size		__nv_reservedSMEM_offset_0_alias, 0, 64
	.other		__nv_reservedSMEM_offset_0_alias,@"STO_CUDA_RESERVED_SHARED STV_DEFAULT"
__nv_reservedSMEM_offset_0_alias:
	.zero		0
.nv.shared.reserved.0:
	.zero		64
	.weak		__nv_reservedSMEM_tcgen05_partition
	.type		__nv_reservedSMEM_tcgen05_partition,@object
	.size		__nv_reservedSMEM_tcgen05_partition,(.L_0 - __nv_reservedSMEM_tcgen05_partition)
__nv_reservedSMEM_tcgen05_partition:
	.zero		32
.L_0:


//--------------------- .nv.global                --------------------------
	.section	.nv.global,"aw",@nobits
.nv.global:
	.type		_ZN40_INTERNAL_582741db_4_k_cu_ae04bdd8_314054cute1_E,@object
	.size		_ZN40_INTERNAL_582741db_4_k_cu_ae04bdd8_314054cute1_E,(_ZN40_INTERNAL_582741db_4_k_cu_ae04bdd8_314054cuda3std3__45__cpo6cbeginE - _ZN40_INTERNAL_582741db_4_k_cu_ae04bdd8_314054cute1_E)
_ZN40_INTERNAL_582741db_4_k_cu_ae04bdd8_314054cute1_E:
	.zero		1
	.type		_ZN40_INTERNAL_582741db_4_k_cu_ae04bdd8_314054cuda3std3__45__cpo6cbeginE,@object
	.size		_ZN40_INTERNAL_582741db_4_k_cu_ae04bdd8_314054cuda3std3__45__cpo6cbeginE,(_ZN40_INTERNAL_582741db_4_k_cu_ae04bdd8_314054cuda3std3__48in_placeE - _ZN40_INTERNAL_582741db_4_k_cu_ae04bdd8_314054cuda3std3__45__cpo6cbeginE)
_ZN40_INTERNAL_582741db_4_k_cu_ae04bdd8_314054cuda3std3__45__cpo6cbeginE:
	.zero		1
	.type		_ZN40_INTERNAL_582741db_4_k_cu_ae04bdd8_314054cuda3std3__48in_placeE,@object
	.size		_ZN40_INTERNAL_582741db_4_k_cu_ae04bdd8_314054cuda3std3__48in_placeE,(_ZN40_INTERNAL_582741db_4_k_cu_ae04bdd8_314054cuda3std6ranges3__45__cpo9iter_moveE - _ZN40_INTERNAL_582741db_4_k_cu_ae04bdd8_314054cuda3std3__48in_placeE)
_ZN40_INTERNAL_582741db_4_k_cu_ae04bdd8_314054cuda3std3__48in_placeE:
	.zero		1
	.type		_ZN40_INTERNAL_582741db_4_k_cu_ae04bdd8_314054cuda3std6ranges3__45__cpo9iter_moveE,@object
	.size		_ZN40_INTERNAL_582741db_4_k_cu_ae04bdd8_314054cuda3std6ranges3__45__cpo9iter_moveE,(_ZN40_INTERNAL_582741db_4_k_cu_ae04bdd8_314054cuda3std3__45__cpo5beginE - _ZN40_INTERNAL_582741db_4_k_cu_ae04bdd8_314054cuda3std6ranges3__45__cpo9iter_moveE)
_ZN40_INTERNAL_582741db_4_k_cu_ae04bdd8_314054cuda3std6ranges3__45__cpo9iter_moveE:
	.zero		1
	.type		_ZN40_INTERNAL_582741db_4_k_cu_ae04bdd8_314054cuda3std3__45__cpo5beginE,@object
	.size		_ZN40_INTERNAL_582741db_4_k_cu_ae04bdd8_314054cuda3std3__45__cpo5beginE,(_ZN40_INTERNAL_582741db_4_k_cu_ae04bdd8_314054cuda3std3__442_GLOBAL__N__582741db_4_k_cu_ae04bdd8_314056ignoreE - _ZN40_INTERNAL_582741db_4_k_cu_ae04bdd8_314054cuda3std3__45__cpo5beginE)
_ZN40_INTERNAL_582741db_4_k_cu_ae04bdd8_314054cuda3std3__45__cpo5beginE:
	.zero		1
	.type		_ZN40_INTERNAL_582741db_4_k_cu_ae04bdd8_314054cuda3std3__442_GLOBAL__N__582741db_4_k_cu_ae04bdd8_314056ignoreE,@object
	.size		_ZN40_INTERNAL_582741db_4_k_cu_ae04bdd8_314054cuda3std3__442_GLOBAL__N__582741db_4_k_cu_ae04bdd8_314056ignoreE,(_ZN40_INTERNAL_582741db_4_k_cu_ae04bdd8_314054cute7productE - _ZN40_INTERNAL_582741db_4_k_cu_ae04bdd8_314054cuda3std3__442_GLOBAL__N__582741db_4_k_cu_ae04bdd8_314056ignoreE)
_ZN40_INTERNAL_582741db_4_k_cu_ae04bdd8_314054cuda3std3__442_GLOBAL__N__582741db_4_k_cu_ae04bdd8_314056ignoreE:
	.zero		1
	.type		_ZN40_INTERNAL_582741db_4_k_cu_ae04bdd8_314054cute7productE,@object
	.size		_ZN40_INTERNAL_582741db_4_k_cu_ae04bdd8_314054cute7productE,(_ZN40_INTERNAL_582741db_4_k_cu_ae04bdd8_314054cuda3std3__45__cpo3endE - _ZN40_INTERNAL_582741db_4_k_cu_ae04bdd8_314054cute7productE)
_ZN40_INTERNAL_582741db_4_k_cu_ae04bdd8_314054cute7productE:
	.zero		1
	.type		_ZN40_INTERNAL_582741db_4_k_cu_ae04bdd8_314054cuda3std3__45__cpo3endE,@object
	.size		_ZN40_INTERNAL_582741db_4_k_cu_ae04bdd8_314054cuda3std3__45__cpo3endE,(_ZN40_INTERNAL_582741db_4_k_cu_ae04bdd8_314054cuda3std3__419piecewise_constructE - _ZN40_INTERNAL_582741db_4_k_cu_ae04bdd8_314054cuda3std3__45__cpo3endE)
_ZN40_INTERNAL_582741db_4_k_cu_ae04bdd8_314054cuda3std3__45__cpo3endE:
	.zero		1
	.type		_ZN40_INTERNAL_582741db_4_k_cu_ae04bdd8_314054cuda3std3__419piecewise_constructE,@object
	.size		_ZN40_INTERNAL_582741db_4_k_cu_ae04bdd8_314054cuda3std3__419piecewise_constructE,(_ZN40_INTERNAL_582741db_4_k_cu_ae04bdd8_314054cuda3std3__45__cpo4cendE - _ZN40_INTERNAL_582741db_4_k_cu_ae04bdd8_314054cuda3std3__419piecewise_constructE)
_ZN40_INTERNAL_582741db_4_k_cu_ae04bdd8_314054cuda3std3__419piecewise_constructE:
	.zero		1
	.type		_ZN40_INTERNAL_582741db_4_k_cu_ae04bdd8_314054cuda3std3__45__cpo4cendE,@object
	.size		_ZN40_INTERNAL_582741db_4_k_cu_ae04bdd8_314054cuda3std3__45__cpo4cendE,(_ZN40_INTERNAL_582741db_4_k_cu_ae04bdd8_314054cuda3std6ranges3__45__cpo4swapE - _ZN40_INTERNAL_582741db_4_k_cu_ae04bdd8_314054cuda3std3__45__cpo4cendE)
_ZN40_INTERNAL_582741db_4_k_cu_ae04bdd8_314054cuda3std3__45__cpo4cendE:
	.zero		1
	.type		_ZN40_INTERNAL_582741db_4_k_cu_ae04bdd8_314054cuda3std6ranges3__45__cpo4swapE,@object
	.size		_ZN40_INTERNAL_582741db_4_k_cu_ae04bdd8_314054cuda3std6ranges3__45__cpo4swapE,(.L_11 - _ZN40_INTERNAL_582741db_4_k_cu_ae04bdd8_314054cuda3std6ranges3__45__cpo4swapE)
_ZN40_INTERNAL_582741db_4_k_cu_ae04bdd8_314054cuda3std6ranges3__45__cpo4swapE:
	.zero		1
.L_11:


//--------------------- .nv.constant0._ZN7cutlass13device_kernelINS_4gemm6kernel13GemmUniversalIN4cute5tupleIJiiiiEEENS1_10collective13CollectiveMmaINS1_35MainloopSm100TmaUmmaWarpSpecializedILi16ELi2ELi4ENS5_IJNS4_1CILi4EEESB_NSA_ILi1EEEEEEEENS5_IJNSA_ILi128EEENSA_ILi256EEENSA_ILi64EEEEEENS_12float_e4m3_tENS5_IJlSC_lEEESJ_SK_NS4_8TiledMMAINS4_8MMA_AtomIJNS4_10MMA_TraitsINS4_25SM100_MMA_F8F6F4_2x1SM_SSEJSJ_SJ_fSF_SG_NS4_17integral_constantINS4_4UMMA5MajorELSR_0EEESS_NSP_INSQ_7ScaleInELST_0EEESU_EEEEEENS4_6LayoutINS5_IJSC_SC_SC_EEENS5_IJNSA_ILi0EEESZ_SZ_EEEEENS5_IJNS4_10UnderscoreES12_S12_EEEEENS4_28SM100_TMA_2SM_LOAD_MULTICASTENS4_14ComposedLayoutINS4_7SwizzleILi2ELi4ELi3EEENS4_18smem_ptr_flag_bitsILi8EEENSX_INS5_IJNSA_ILi8EEESH_EEENS5_IJSH_SC_EEEEEEEvNS4_8identityES15_S1F_vS1G_EENS_8epilogue10collective18CollectiveEpilogueINS1I_23Sm100TmaWarpSpecializedILi4ELi2ELi32ELb0ELb0EEEJNS5_IJSH_SG_SH_EEENS5_IJNSX_ISH_SC_EENSX_INS5_IJNSA_ILi32EEENSA_ILi2EEEEEENS5_IJSC_SF_EEEEEEEESJ_SK_SJ_SK_NS1I_6fusion15FusionCallbacksIS1M_NS1V_17LinearCombinationISJ_fSJ_fLNS_15FloatRoundStyleE2EEES1N_S1U_JEEENS4_5SM1004TMEM4LOAD26SM100_TMEM_LOAD_32dp32b32xENS4_13SM90_TMA_LOADENS16_INS17_ILi1ELi4ELi3EEES1A_NSX_INS5_IJS1B_S1P_EEENS5_IJS1P_SC_EEEEEEENS4_39AutoVectorizingCopyWithAssumedAlignmentILi128EEENS4_14SM90_TMA_STOREES2A_S2C_S2C_EEEvvEEEEvNT_6ParamsE --------------------------
	.section	.nv.constant0._ZN7cutlass13device_kernelINS_4gemm6kernel13GemmUniversalIN4cute5tupleIJiiiiEEENS1_10collective13CollectiveMmaINS1_35MainloopSm100TmaUmmaWarpSpecializedILi16ELi2ELi4ENS5_IJNS4_1CILi4EEESB_NSA_ILi1EEEEEEEENS5_IJNSA_ILi128EEENSA_ILi256EEENSA_ILi64EEEEEENS_12float_e4m3_tENS5_IJlSC_lEEESJ_SK_NS4_8TiledMMAINS4_8MMA_AtomIJNS4_10MMA_TraitsINS4_25SM100_MMA_F8F6F4_2x1SM_SSEJSJ_SJ_fSF_SG_NS4_17integral_constantINS4_4UMMA5MajorELSR_0EEESS_NSP_INSQ_7ScaleInELST_0EEESU_EEEEEENS4_6LayoutINS5_IJSC_SC_SC_EEENS5_IJNSA_ILi0EEESZ_SZ_EEEEENS5_IJNS4_10UnderscoreES12_S12_EEEEENS4_28SM100_TMA_2SM_LOAD_MULTICASTENS4_14ComposedLayoutINS4_7SwizzleILi2ELi4ELi3EEENS4_18smem_ptr_flag_bitsILi8EEENSX_INS5_IJNSA_ILi8EEESH_EEENS5_IJSH_SC_EEEEEEEvNS4_8identityES15_S1F_vS1G_EENS_8epilogue10collective18CollectiveEpilogueINS1I_23Sm100TmaWarpSpecializedILi4ELi2ELi32ELb0ELb0EEEJNS5_IJSH_SG_SH_EEENS5_IJNSX_ISH_SC_EENSX_INS5_IJNSA_ILi32EEENSA_ILi2EEEEEENS5_IJSC_SF_EEEEEEEESJ_SK_SJ_SK_NS1I_6fusion15FusionCallbacksIS1M_NS1V_17LinearCombinationISJ_fSJ_fLNS_15FloatRoundStyleE2EEES1N_S1U_JEEENS4_5SM1004TMEM4LOAD26SM100_TMEM_LOAD_32dp32b32xENS4_13SM90_TMA_LOADENS16_INS17_ILi1ELi4ELi3EEES1A_NSX_INS5_IJS1B_S1P_EEENS5_IJS1P_SC_EEEEEEENS4_39AutoVectorizingCopyWithAssumedAlignmentILi128EEENS4_14SM90_TMA_STOREES2A_S2C_S2C_EEEvvEEEEvNT_6ParamsE,"a",@progbits
	.sectionflags	@""
	.align	4
.nv.constant0._ZN7cutlass13device_kernelINS_4gemm6kernel13GemmUniversalIN4cute5tupleIJiiiiEEENS1_10collective13CollectiveMmaINS1_35MainloopSm100TmaUmmaWarpSpecializedILi16ELi2ELi4ENS5_IJNS4_1CILi4EEESB_NSA_ILi1EEEEEEEENS5_IJNSA_ILi128EEENSA_ILi256EEENSA_ILi64EEEEEENS_12float_e4m3_tENS5_IJlSC_lEEESJ_SK_NS4_8TiledMMAINS4_8MMA_AtomIJNS4_10MMA_TraitsINS4_25SM100_MMA_F8F6F4_2x1SM_SSEJSJ_SJ_fSF_SG_NS4_17integral_constantINS4_4UMMA5MajorELSR_0EEESS_NSP_INSQ_7ScaleInELST_0EEESU_EEEEEENS4_6LayoutINS5_IJSC_SC_SC_EEENS5_IJNSA_ILi0EEESZ_SZ_EEEEENS5_IJNS4_10UnderscoreES12_S12_EEEEENS4_28SM100_TMA_2SM_LOAD_MULTICASTENS4_14ComposedLayoutINS4_7SwizzleILi2ELi4ELi3EEENS4_18smem_ptr_flag_bitsILi8EEENSX_INS5_IJNSA_ILi8EEESH_EEENS5_IJSH_SC_EEEEEEEvNS4_8identityES15_S1F_vS1G_EENS_8epilogue10collective18CollectiveEpilogueINS1I_23Sm100TmaWarpSpecializedILi4ELi2ELi32ELb0ELb0EEEJNS5_IJSH_SG_SH_EEENS5_IJNSX_ISH_SC_EENSX_INS5_IJNSA_ILi32EEENSA_ILi2EEEEEENS5_IJSC_SF_EEEEEEEESJ_SK_SJ_SK_NS1I_6fusion15FusionCallbacksIS1M_NS1V_17LinearCombinationISJ_fSJ_fLNS_15FloatRoundStyleE2EEES1N_S1U_JEEENS4_5SM1004TMEM4LOAD26SM100_TMEM_LOAD_32dp32b32xENS4_13SM90_TMA_LOADENS16_INS17_ILi1ELi4ELi3EEES1A_NSX_INS5_IJS1B_S1P_EEENS5_IJS1P_SC_EEEEEEENS4_39AutoVectorizingCopyWithAssumedAlignmentILi128EEENS4_14SM90_TMA_STOREES2A_S2C_S2C_EEEvvEEEEvNT_6ParamsE:
	.zero		2944


//--------------------- SYMBOLS --------------------------

	.type		.nv.reservedSmem.offset0,@object
	.size		.nv.reservedSmem.offset0,0x4
	.type		.nv.reservedSmem.cap,@object
	.size		.nv.reservedSmem.cap,0x4
	.type		__assertfail,@function
